//
// Generated by NVIDIA NVVM Compiler
//
// Compiler Build ID: CL-36424714
// Cuda compilation tools, release 13.0, V13.0.88
// Based on NVVM 20.0.0
//

.version 9.0
.target sm_100
.address_size 64

	// .globl	_Z5eulerPfS_S_S_Pi
.func  (.param .b64 func_retval0) __internal_accurate_pow
(
	.param .b64 __internal_accurate_pow_param_0
)
;

.visible .entry _Z5eulerPfS_S_S_Pi(
	.param .u64 .ptr .align 1 _Z5eulerPfS_S_S_Pi_param_0,
	.param .u64 .ptr .align 1 _Z5eulerPfS_S_S_Pi_param_1,
	.param .u64 .ptr .align 1 _Z5eulerPfS_S_S_Pi_param_2,
	.param .u64 .ptr .align 1 _Z5eulerPfS_S_S_Pi_param_3,
	.param .u64 .ptr .align 1 _Z5eulerPfS_S_S_Pi_param_4
)
{
	.reg .pred 	%p<25>;
	.reg .b32 	%r<29>;
	.reg .b32 	%f<24>;
	.reg .b64 	%rd<16>;
	.reg .b64 	%fd<32>;

	ld.param.u64 	%rd6, [_Z5eulerPfS_S_S_Pi_param_0];
	ld.param.u64 	%rd7, [_Z5eulerPfS_S_S_Pi_param_1];
	ld.param.u64 	%rd8, [_Z5eulerPfS_S_S_Pi_param_2];
	ld.param.u64 	%rd9, [_Z5eulerPfS_S_S_Pi_param_3];
	ld.param.u64 	%rd10, [_Z5eulerPfS_S_S_Pi_param_4];
	cvta.to.global.u64 	%rd1, %rd10;
	ld.global.u32 	%r9, [%rd1];
	setp.eq.s32 	%p2, %r9, 0;
	@%p2 bra 	$L__BB0_14;
	cvta.to.global.u64 	%rd11, %rd8;
	cvta.to.global.u64 	%rd12, %rd9;
	cvta.to.global.u64 	%rd13, %rd6;
	cvta.to.global.u64 	%rd14, %rd7;
	mov.u32 	%r11, %tid.x;
	mov.u32 	%r12, %ctaid.x;
	shl.b32 	%r13, %r12, 10;
	or.b32  	%r14, %r13, %r11;
	mul.wide.s32 	%rd15, %r14, 4;
	add.s64 	%rd2, %rd11, %rd15;
	add.s64 	%rd3, %rd12, %rd15;
	mov.f64 	%fd12, 0d4008000000000000;
	{
	.reg .b32 %temp; 
	mov.b64 	{%temp, %r1}, %fd12;
	}
	and.b32  	%r2, %r1, 2146435072;
	setp.eq.s32 	%p3, %r2, 1073741824;
	setp.lt.s32 	%p4, %r1, 0;
	selp.b32 	%r3, 0, 2146435072, %p4;
	and.b32  	%r15, %r1, 2147483647;
	setp.ne.s32 	%p5, %r15, 1071644672;
	and.pred  	%p1, %p3, %p5;
	or.b32  	%r4, %r3, -2147483648;
	add.s64 	%rd4, %rd13, %rd15;
	add.s64 	%rd5, %rd14, %rd15;
	ld.global.f32 	%f23, [%rd2];
	ld.global.f32 	%f22, [%rd3];
	mov.b32 	%r28, 0;
	bra.uni 	$L__BB0_3;
$L__BB0_2:
	add.s32 	%r28, %r28, 1;
	ld.global.u32 	%r27, [%rd1];
	setp.eq.s32 	%p24, %r28, %r27;
	@%p24 bra 	$L__BB0_14;
$L__BB0_3:
	setp.lt.s32 	%p6, %r1, 0;
	setp.eq.s32 	%p7, %r2, 1073741824;
	cvt.f64.f32 	%fd1, %f23;
	mul.f32 	%f9, %f22, %f22;
	fma.rn.f32 	%f5, %f23, %f23, %f9;
	cvt.f64.f32 	%fd2, %f5;
	{
	.reg .b32 %temp; 
	mov.b64 	{%temp, %r7}, %fd2;
	}
	abs.f64 	%fd3, %fd2;
	{ // callseq 0, 0
	.param .b64 param0;
	st.param.f64 	[param0], %fd3;
	.param .b64 retval0;
	call.uni (retval0), 
	__internal_accurate_pow, 
	(
	param0
	);
	ld.param.f64 	%fd13, [retval0];
	} // callseq 0
	setp.lt.s32 	%p9, %r7, 0;
	neg.f64 	%fd15, %fd13;
	selp.f64 	%fd16, %fd15, %fd13, %p7;
	selp.f64 	%fd17, %fd16, %fd13, %p9;
	setp.eq.f32 	%p10, %f5, 0f00000000;
	selp.b32 	%r16, %r7, 0, %p7;
	or.b32  	%r17, %r16, 2146435072;
	selp.b32 	%r18, %r17, %r16, %p6;
	mov.b32 	%r19, 0;
	mov.b64 	%fd18, {%r19, %r18};
	selp.f64 	%fd31, %fd18, %fd17, %p10;
	add.f64 	%fd19, %fd2, 0d4008000000000000;
	{
	.reg .b32 %temp; 
	mov.b64 	{%temp, %r20}, %fd19;
	}
	and.b32  	%r8, %r20, 2146435072;
	setp.ne.s32 	%p11, %r8, 2146435072;
	mov.f64 	%fd30, %fd31;
	@%p11 bra 	$L__BB0_8;
	setp.num.f32 	%p12, %f5, %f5;
	@%p12 bra 	$L__BB0_6;
	mov.f64 	%fd20, 0d4008000000000000;
	add.rn.f64 	%fd30, %fd2, %fd20;
	bra.uni 	$L__BB0_8;
$L__BB0_6:
	setp.neu.f64 	%p13, %fd3, 0d7FF0000000000000;
	mov.f64 	%fd30, %fd31;
	@%p13 bra 	$L__BB0_8;
	selp.b32 	%r21, %r4, %r3, %p1;
	selp.b32 	%r22, %r21, %r3, %p9;
	mov.b32 	%r23, 0;
	mov.b64 	%fd30, {%r23, %r22};
$L__BB0_8:
	setp.eq.f32 	%p16, %f5, 0f3F800000;
	selp.f64 	%fd21, 0d3FF0000000000000, %fd30, %p16;
	mul.f64 	%fd22, %fd1, 0dC007FE2512491B00;
	div.rn.f64 	%fd23, %fd22, %fd21;
	mul.f64 	%fd24, %fd23, 0d3FB99999A0000000;
	cvt.rn.f32.f64 	%f6, %fd24;
	cvt.f64.f32 	%fd8, %f22;
	@%p11 bra 	$L__BB0_13;
	setp.num.f32 	%p17, %f5, %f5;
	@%p17 bra 	$L__BB0_11;
	mov.f64 	%fd25, 0d4008000000000000;
	add.rn.f64 	%fd31, %fd2, %fd25;
	bra.uni 	$L__BB0_13;
$L__BB0_11:
	setp.neu.f64 	%p18, %fd3, 0d7FF0000000000000;
	@%p18 bra 	$L__BB0_13;
	setp.lt.s32 	%p19, %r7, 0;
	selp.b32 	%r24, %r4, %r3, %p1;
	selp.b32 	%r25, %r24, %r3, %p19;
	mov.b32 	%r26, 0;
	mov.b64 	%fd31, {%r26, %r25};
$L__BB0_13:
	setp.eq.f32 	%p20, %f5, 0f3F800000;
	selp.f64 	%fd26, 0d3FF0000000000000, %fd31, %p20;
	mul.f64 	%fd27, %fd8, 0dC007FE2512491B00;
	div.rn.f64 	%fd28, %fd27, %fd26;
	mul.f64 	%fd29, %fd28, 0d3FB99999A0000000;
	cvt.rn.f32.f64 	%f10, %fd29;
	ld.global.f32 	%f11, [%rd4];
	ld.global.f32 	%f12, [%rd5];
	add.f32 	%f13, %f11, %f6;
	st.global.f32 	[%rd4], %f13;
	ld.global.f32 	%f14, [%rd5];
	add.f32 	%f15, %f14, %f10;
	st.global.f32 	[%rd5], %f15;
	ld.global.f32 	%f16, [%rd2];
	fma.rn.f32 	%f17, %f11, 0f3DCCCCCD, %f16;
	st.global.f32 	[%rd2], %f17;
	ld.global.f32 	%f18, [%rd3];
	fma.rn.f32 	%f22, %f12, 0f3DCCCCCD, %f18;
	st.global.f32 	[%rd3], %f22;
	ld.global.f32 	%f23, [%rd2];
	mul.f32 	%f19, %f23, %f23;
	fma.rn.f32 	%f20, %f22, %f22, %f19;
	sqrt.rn.f32 	%f21, %f20;
	setp.geu.f32 	%p21, %f21, 0f3F800000;
	setp.leu.f32 	%p22, %f21, 0f41200000;
	and.pred  	%p23, %p21, %p22;
	@%p23 bra 	$L__BB0_2;
$L__BB0_14:
	ret;

}
.func  (.param .b64 func_retval0) __internal_accurate_pow(
	.param .b64 __internal_accurate_pow_param_0
)
{
	.reg .pred 	%p<8>;
	.reg .b32 	%r<49>;
	.reg .b32 	%f<3>;
	.reg .b64 	%fd<109>;

	ld.param.f64 	%fd10, [__internal_accurate_pow_param_0];
	{
	.reg .b32 %temp; 
	mov.b64 	{%temp, %r46}, %fd10;
	}
	{
	.reg .b32 %temp; 
	mov.b64 	{%r45, %temp}, %fd10;
	}
	shr.u32 	%r47, %r46, 20;
	setp.gt.u32 	%p1, %r46, 1048575;
	@%p1 bra 	$L__BB1_2;
	mul.f64 	%fd11, %fd10, 0d4350000000000000;
	{
	.reg .b32 %temp; 
	mov.b64 	{%temp, %r46}, %fd11;
	}
	{
	.reg .b32 %temp; 
	mov.b64 	{%r45, %temp}, %fd11;
	}
	shr.u32 	%r16, %r46, 20;
	add.s32 	%r47, %r16, -54;
$L__BB1_2:
	add.s32 	%r48, %r47, -1023;
	and.b32  	%r17, %r46, -2146435073;
	or.b32  	%r18, %r17, 1072693248;
	mov.b64 	%fd107, {%r45, %r18};
	setp.lt.u32 	%p2, %r18, 1073127583;
	@%p2 bra 	$L__BB1_4;
	{
	.reg .b32 %temp; 
	mov.b64 	{%r19, %temp}, %fd107;
	}
	{
	.reg .b32 %temp; 
	mov.b64 	{%temp, %r20}, %fd107;
	}
	add.s32 	%r21, %r20, -1048576;
	mov.b64 	%fd107, {%r19, %r21};
	add.s32 	%r48, %r47, -1022;
$L__BB1_4:
	add.f64 	%fd12, %fd107, 0dBFF0000000000000;
	add.f64 	%fd13, %fd107, 0d3FF0000000000000;
	rcp.approx.ftz.f64 	%fd14, %fd13;
	neg.f64 	%fd15, %fd13;
	fma.rn.f64 	%fd16, %fd15, %fd14, 0d3FF0000000000000;
	fma.rn.f64 	%fd17, %fd16, %fd16, %fd16;
	fma.rn.f64 	%fd18, %fd17, %fd14, %fd14;
	mul.f64 	%fd19, %fd12, %fd18;
	fma.rn.f64 	%fd20, %fd12, %fd18, %fd19;
	mul.f64 	%fd21, %fd20, %fd20;
	fma.rn.f64 	%fd22, %fd21, 0d3EB0F5FF7D2CAFE2, 0d3ED0F5D241AD3B5A;
	fma.rn.f64 	%fd23, %fd22, %fd21, 0d3EF3B20A75488A3F;
	fma.rn.f64 	%fd24, %fd23, %fd21, 0d3F1745CDE4FAECD5;
	fma.rn.f64 	%fd25, %fd24, %fd21, 0d3F3C71C7258A578B;
	fma.rn.f64 	%fd26, %fd25, %fd21, 0d3F6249249242B910;
	fma.rn.f64 	%fd27, %fd26, %fd21, 0d3F89999999999DFB;
	sub.f64 	%fd28, %fd12, %fd20;
	add.f64 	%fd29, %fd28, %fd28;
	neg.f64 	%fd30, %fd20;
	fma.rn.f64 	%fd31, %fd30, %fd12, %fd29;
	mul.f64 	%fd32, %fd18, %fd31;
	fma.rn.f64 	%fd33, %fd21, %fd27, 0d3FB5555555555555;
	mov.f64 	%fd34, 0d3FB5555555555555;
	sub.f64 	%fd35, %fd34, %fd33;
	fma.rn.f64 	%fd36, %fd21, %fd27, %fd35;
	add.f64 	%fd37, %fd36, 0dBC46A4CB00B9E7B0;
	add.f64 	%fd38, %fd33, %fd37;
	sub.f64 	%fd39, %fd33, %fd38;
	add.f64 	%fd40, %fd37, %fd39;
	mul.rn.f64 	%fd41, %fd20, %fd20;
	neg.f64 	%fd42, %fd41;
	fma.rn.f64 	%fd43, %fd20, %fd20, %fd42;
	{
	.reg .b32 %temp; 
	mov.b64 	{%r22, %temp}, %fd32;
	}
	{
	.reg .b32 %temp; 
	mov.b64 	{%temp, %r23}, %fd32;
	}
	add.s32 	%r24, %r23, 1048576;
	mov.b64 	%fd44, {%r22, %r24};
	fma.rn.f64 	%fd45, %fd20, %fd44, %fd43;
	mul.rn.f64 	%fd46, %fd41, %fd20;
	neg.f64 	%fd47, %fd46;
	fma.rn.f64 	%fd48, %fd41, %fd20, %fd47;
	fma.rn.f64 	%fd49, %fd41, %fd32, %fd48;
	fma.rn.f64 	%fd50, %fd45, %fd20, %fd49;
	mul.rn.f64 	%fd51, %fd38, %fd46;
	neg.f64 	%fd52, %fd51;
	fma.rn.f64 	%fd53, %fd38, %fd46, %fd52;
	fma.rn.f64 	%fd54, %fd38, %fd50, %fd53;
	fma.rn.f64 	%fd55, %fd40, %fd46, %fd54;
	add.f64 	%fd56, %fd51, %fd55;
	sub.f64 	%fd57, %fd51, %fd56;
	add.f64 	%fd58, %fd55, %fd57;
	add.f64 	%fd59, %fd20, %fd56;
	sub.f64 	%fd60, %fd20, %fd59;
	add.f64 	%fd61, %fd56, %fd60;
	add.f64 	%fd62, %fd58, %fd61;
	add.f64 	%fd63, %fd32, %fd62;
	add.f64 	%fd64, %fd59, %fd63;
	sub.f64 	%fd65, %fd59, %fd64;
	add.f64 	%fd66, %fd63, %fd65;
	xor.b32  	%r25, %r48, -2147483648;
	mov.b32 	%r26, 1127219200;
	mov.b64 	%fd67, {%r25, %r26};
	mov.b32 	%r27, -2147483648;
	mov.b64 	%fd68, {%r27, %r26};
	sub.f64 	%fd69, %fd67, %fd68;
	fma.rn.f64 	%fd70, %fd69, 0d3FE62E42FEFA39EF, %fd64;
	fma.rn.f64 	%fd71, %fd69, 0dBFE62E42FEFA39EF, %fd70;
	sub.f64 	%fd72, %fd71, %fd64;
	sub.f64 	%fd73, %fd66, %fd72;
	fma.rn.f64 	%fd74, %fd69, 0d3C7ABC9E3B39803F, %fd73;
	add.f64 	%fd75, %fd70, %fd74;
	sub.f64 	%fd76, %fd70, %fd75;
	add.f64 	%fd77, %fd74, %fd76;
	mov.f64 	%fd78, 0d4008000000000000;
	{
	.reg .b32 %temp; 
	mov.b64 	{%temp, %r28}, %fd78;
	}
	{
	.reg .b32 %temp; 
	mov.b64 	{%r29, %temp}, %fd78;
	}
	shl.b32 	%r30, %r28, 1;
	setp.gt.u32 	%p3, %r30, -33554433;
	and.b32  	%r31, %r28, -15728641;
	selp.b32 	%r32, %r31, %r28, %p3;
	mov.b64 	%fd79, {%r29, %r32};
	mul.rn.f64 	%fd80, %fd75, %fd79;
	neg.f64 	%fd81, %fd80;
	fma.rn.f64 	%fd82, %fd75, %fd79, %fd81;
	fma.rn.f64 	%fd83, %fd77, %fd79, %fd82;
	add.f64 	%fd4, %fd80, %fd83;
	sub.f64 	%fd84, %fd80, %fd4;
	add.f64 	%fd5, %fd83, %fd84;
	fma.rn.f64 	%fd85, %fd4, 0d3FF71547652B82FE, 0d4338000000000000;
	{
	.reg .b32 %temp; 
	mov.b64 	{%r13, %temp}, %fd85;
	}
	mov.f64 	%fd86, 0dC338000000000000;
	add.rn.f64 	%fd87, %fd85, %fd86;
	fma.rn.f64 	%fd88, %fd87, 0dBFE62E42FEFA39EF, %fd4;
	fma.rn.f64 	%fd89, %fd87, 0dBC7ABC9E3B39803F, %fd88;
	fma.rn.f64 	%fd90, %fd89, 0d3E5ADE1569CE2BDF, 0d3E928AF3FCA213EA;
	fma.rn.f64 	%fd91, %fd90, %fd89, 0d3EC71DEE62401315;
	fma.rn.f64 	%fd92, %fd91, %fd89, 0d3EFA01997C89EB71;
	fma.rn.f64 	%fd93, %fd92, %fd89, 0d3F2A01A014761F65;
	fma.rn.f64 	%fd94, %fd93, %fd89, 0d3F56C16C1852B7AF;
	fma.rn.f64 	%fd95, %fd94, %fd89, 0d3F81111111122322;
	fma.rn.f64 	%fd96, %fd95, %fd89, 0d3FA55555555502A1;
	fma.rn.f64 	%fd97, %fd96, %fd89, 0d3FC5555555555511;
	fma.rn.f64 	%fd98, %fd97, %fd89, 0d3FE000000000000B;
	fma.rn.f64 	%fd99, %fd98, %fd89, 0d3FF0000000000000;
	fma.rn.f64 	%fd100, %fd99, %fd89, 0d3FF0000000000000;
	{
	.reg .b32 %temp; 
	mov.b64 	{%r14, %temp}, %fd100;
	}
	{
	.reg .b32 %temp; 
	mov.b64 	{%temp, %r15}, %fd100;
	}
	shl.b32 	%r33, %r13, 20;
	add.s32 	%r34, %r33, %r15;
	mov.b64 	%fd108, {%r14, %r34};
	{
	.reg .b32 %temp; 
	mov.b64 	{%temp, %r35}, %fd4;
	}
	mov.b32 	%f2, %r35;
	abs.f32 	%f1, %f2;
	setp.lt.f32 	%p4, %f1, 0f4086232B;
	@%p4 bra 	$L__BB1_7;
	setp.lt.f64 	%p5, %fd4, 0d0000000000000000;
	add.f64 	%fd101, %fd4, 0d7FF0000000000000;
	selp.f64 	%fd108, 0d0000000000000000, %fd101, %p5;
	setp.geu.f32 	%p6, %f1, 0f40874800;
	@%p6 bra 	$L__BB1_7;
	shr.u32 	%r36, %r13, 31;
	add.s32 	%r37, %r13, %r36;
	shr.s32 	%r38, %r37, 1;
	shl.b32 	%r39, %r38, 20;
	add.s32 	%r40, %r15, %r39;
	mov.b64 	%fd102, {%r14, %r40};
	sub.s32 	%r41, %r13, %r38;
	shl.b32 	%r42, %r41, 20;
	add.s32 	%r43, %r42, 1072693248;
	mov.b32 	%r44, 0;
	mov.b64 	%fd103, {%r44, %r43};
	mul.f64 	%fd108, %fd103, %fd102;
$L__BB1_7:
	abs.f64 	%fd104, %fd108;
	setp.eq.f64 	%p7, %fd104, 0d7FF0000000000000;
	fma.rn.f64 	%fd105, %fd108, %fd5, %fd108;
	selp.f64 	%fd106, %fd108, %fd105, %p7;
	st.param.f64 	[func_retval0], %fd106;
	ret;

}


// ===== COMPILED SASS (sm_100) =====

	.target	sm_100

	.elftype	@"ET_EXEC"


//--------------------- .note.nv.tkinfo           --------------------------
	.section	.note.nv.tkinfo,"",@"SHT_NOTE"
	.sectionflags	@"SHF_NOTE_NV_TKINFO"
	.tkinfo
        /*0018*/ 	.word	0x00000002
        /*0030*/ 	.string	""
        /*0030*/ 	.string	"ptxas"
        /*0030*/ 	.string	"Cuda compilation tools, release 13.0, V13.0.88"
        /*0030*/ 	.string	"Build cuda_13.0.r13.0/compiler.36424714_0"
        /*0030*/ 	.string	"-arch sm_100 -m 64 "



//--------------------- .note.nv.cuinfo           --------------------------
	.section	.note.nv.cuinfo,"",@"SHT_NOTE"
	.sectionflags	@"SHF_NOTE_NV_CUINFO"
        /*0018*/ 	.short	0x0002
        /*001a*/ 	.short	0x0064
        /*001c*/ 	.short	0x0082
	.zero		2


//--------------------- .nv.info                  --------------------------
	.section	.nv.info,"",@"SHT_CUDA_INFO"
	.align	4


	//----- nvinfo : EIATTR_REGCOUNT
	.align		4
        /*0000*/ 	.byte	0x04, 0x2f
        /*0002*/ 	.short	(.L_1 - .L_0)
	.align		4
.L_0:
        /*0004*/ 	.word	index@(_Z5eulerPfS_S_S_Pi)
        /*0008*/ 	.word	0x00000026


	//----- nvinfo : EIATTR_FRAME_SIZE
	.align		4
.L_1:
        /*000c*/ 	.byte	0x04, 0x11
        /*000e*/ 	.short	(.L_3 - .L_2)
	.align		4
.L_2:
        /*0010*/ 	.word	index@($_Z5eulerPfS_S_S_Pi$__internal_accurate_pow)
        /*0014*/ 	.word	0x00000000


	//----- nvinfo : EIATTR_FRAME_SIZE
	.align		4
.L_3:
        /*0018*/ 	.byte	0x04, 0x11
        /*001a*/ 	.short	(.L_5 - .L_4)
	.align		4
.L_4:
        /*001c*/ 	.word	index@($__internal_1_$__cuda_sm20_sqrt_rn_f32_slowpath)
        /*0020*/ 	.word	0x00000000


	//----- nvinfo : EIATTR_FRAME_SIZE
	.align		4
.L_5:
        /*0024*/ 	.byte	0x04, 0x11
        /*0026*/ 	.short	(.L_7 - .L_6)
	.align		4
.L_6:
        /*0028*/ 	.word	index@($__internal_0_$__cuda_sm20_div_rn_f64_full)
        /*002c*/ 	.word	0x00000000


	//----- nvinfo : EIATTR_FRAME_SIZE
	.align		4
.L_7:
        /*0030*/ 	.byte	0x04, 0x11
        /*0032*/ 	.short	(.L_9 - .L_8)
	.align		4
.L_8:
        /*0034*/ 	.word	index@(_Z5eulerPfS_S_S_Pi)
        /*0038*/ 	.word	0x00000000


	//----- nvinfo : EIATTR_MIN_STACK_SIZE
	.align		4
.L_9:
        /*003c*/ 	.byte	0x04, 0x12
        /*003e*/ 	.short	(.L_11 - .L_10)
	.align		4
.L_10:
        /*0040*/ 	.word	index@(_Z5eulerPfS_S_S_Pi)
        /*0044*/ 	.word	0x00000000
.L_11:


//--------------------- .nv.compat                --------------------------
	.section	.nv.compat,"",@"SHT_CUDA_COMPAT_INFO"
	.align	4
        /*0000*/ 	.byte	0x02, 0x09, 0x00, 0x00, 0x02, 0x02, 0x01, 0x00, 0x02, 0x05, 0x05, 0x00, 0x03, 0x07, 0x01, 0x01
        /*0010*/ 	.byte	0x02, 0x03, 0x00, 0x00, 0x02, 0x06, 0x01, 0x00, 0x04, 0x0b, 0x08, 0x00, 0x01, 0x00, 0x00, 0x00
        /*0020*/ 	.byte	0x00, 0x00, 0x00, 0x00


//--------------------- .nv.info._Z5eulerPfS_S_S_Pi --------------------------
	.section	.nv.info._Z5eulerPfS_S_S_Pi,"",@"SHT_CUDA_INFO"
	.sectionflags	@""
	.align	4


	//----- nvinfo : EIATTR_CUDA_API_VERSION
	.align		4
        /*0000*/ 	.byte	0x04, 0x37
        /*0002*/ 	.short	(.L_13 - .L_12)
.L_12:
        /*0004*/ 	.word	0x00000082


	//----- nvinfo : EIATTR_KPARAM_INFO
	.align		4
.L_13:
        /*0008*/ 	.byte	0x04, 0x17
        /*000a*/ 	.short	(.L_15 - .L_14)
.L_14:
        /*000c*/ 	.word	0x00000000
        /*0010*/ 	.short	0x0004
        /*0012*/ 	.short	0x0020
        /*0014*/ 	.byte	0x00, 0xf5, 0x21, 0x00


	//----- nvinfo : EIATTR_KPARAM_INFO
	.align		4
.L_15:
        /*0018*/ 	.byte	0x04, 0x17
        /*001a*/ 	.short	(.L_17 - .L_16)
.L_16:
        /*001c*/ 	.word	0x00000000
        /*0020*/ 	.short	0x0003
        /*0022*/ 	.short	0x0018
        /*0024*/ 	.byte	0x00, 0xf5, 0x21, 0x00


	//----- nvinfo : EIATTR_KPARAM_INFO
	.align		4
.L_17:
        /*0028*/ 	.byte	0x04, 0x17
        /*002a*/ 	.short	(.L_19 - .L_18)
.L_18:
        /*002c*/ 	.word	0x00000000
        /*0030*/ 	.short	0x0002
        /*0032*/ 	.short	0x0010
        /*0034*/ 	.byte	0x00, 0xf5, 0x21, 0x00


	//----- nvinfo : EIATTR_KPARAM_INFO
	.align		4
.L_19:
        /*0038*/ 	.byte	0x04, 0x17
        /*003a*/ 	.short	(.L_21 - .L_20)
.L_20:
        /*003c*/ 	.word	0x00000000
        /*0040*/ 	.short	0x0001
        /*0042*/ 	.short	0x0008
        /*0044*/ 	.byte	0x00, 0xf5, 0x21, 0x00


	//----- nvinfo : EIATTR_KPARAM_INFO
	.align		4
.L_21:
        /*0048*/ 	.byte	0x04, 0x17
        /*004a*/ 	.short	(.L_23 - .L_22)
.L_22:
        /*004c*/ 	.word	0x00000000
        /*0050*/ 	.short	0x0000
        /*0052*/ 	.short	0x0000
        /*0054*/ 	.byte	0x00, 0xf5, 0x21, 0x00


	//----- nvinfo : EIATTR_SPARSE_MMA_MASK
	.align		4
.L_23:
        /*0058*/ 	.byte	0x03, 0x50
        /*005a*/ 	.short	0x0000


	//----- nvinfo : EIATTR_MAXREG_COUNT
	.align		4
        /*005c*/ 	.byte	0x03, 0x1b
        /*005e*/ 	.short	0x00ff


	//----- nvinfo : EIATTR_MERCURY_ISA_VERSION
	.align		4
        /*0060*/ 	.byte	0x03, 0x5f
        /*0062*/ 	.short	0x0101


	//----- nvinfo : EIATTR_VRC_CTA_INIT_COUNT
	.align		4
        /*0064*/ 	.byte	0x02, 0x4a
	.zero		1
	.zero		1


	//----- nvinfo : EIATTR_EXIT_INSTR_OFFSETS
	.align		4
        /*0068*/ 	.byte	0x04, 0x1c
        /*006a*/ 	.short	(.L_25 - .L_24)


	//   ....[0]....
.L_24:
        /*006c*/ 	.word	0x00000050


	//   ....[1]....
        /*0070*/ 	.word	0x00000a50


	//   ....[2]....
        /*0074*/ 	.word	0x00000aa0


	//----- nvinfo : EIATTR_CRS_STACK_SIZE
	.align		4
.L_25:
        /*0078*/ 	.byte	0x04, 0x1e
        /*007a*/ 	.short	(.L_27 - .L_26)
.L_26:
        /*007c*/ 	.word	0x00000000


	//----- nvinfo : EIATTR_CBANK_PARAM_SIZE
	.align		4
.L_27:
        /*0080*/ 	.byte	0x03, 0x19
        /*0082*/ 	.short	0x0028


	//----- nvinfo : EIATTR_PARAM_CBANK
	.align		4
        /*0084*/ 	.byte	0x04, 0x0a
        /*0086*/ 	.short	(.L_29 - .L_28)
	.align		4
.L_28:
        /*0088*/ 	.word	index@(.nv.constant0._Z5eulerPfS_S_S_Pi)
        /*008c*/ 	.short	0x0380
        /*008e*/ 	.short	0x0028


	//----- nvinfo : EIATTR_SW_WAR
	.align		4
.L_29:
        /*0090*/ 	.byte	0x04, 0x36
        /*0092*/ 	.short	(.L_31 - .L_30)
.L_30:
        /*0094*/ 	.word	0x00000008
.L_31:


//--------------------- .nv.callgraph             --------------------------
	.section	.nv.callgraph,"",@"SHT_CUDA_CALLGRAPH"
	.align	4
	.sectionentsize	8
	.align		4
        /*0000*/ 	.word	0x00000000
	.align		4
        /*0004*/ 	.word	0xffffffff
	.align		4
        /*0008*/ 	.word	0x00000000
	.align		4
        /*000c*/ 	.word	0xfffffffe
	.align		4
        /*0010*/ 	.word	0x00000000
	.align		4
        /*0014*/ 	.word	0xfffffffd
	.align		4
        /*0018*/ 	.word	0x00000000
	.align		4
        /*001c*/ 	.word	0xfffffffc


//--------------------- .text._Z5eulerPfS_S_S_Pi  --------------------------
	.section	.text._Z5eulerPfS_S_S_Pi,"ax",@progbits
	.align	128
        .global         _Z5eulerPfS_S_S_Pi
        .type           _Z5eulerPfS_S_S_Pi,@function
        .size           _Z5eulerPfS_S_S_Pi,(.L_x_23 - _Z5eulerPfS_S_S_Pi)
        .other          _Z5eulerPfS_S_S_Pi,@"STO_CUDA_ENTRY STV_DEFAULT"
_Z5eulerPfS_S_S_Pi:
.text._Z5eulerPfS_S_S_Pi:
[----:B------:R-:W-:Y:S08]  /*0000*/  LDC R1, c[0x0][0x37c] ;  /* 0x0000df00ff017b82 */ /* 0x000ff00000000800 */
[----:B------:R-:W0:Y:S01]  /*0010*/  LDC.64 R2, c[0x0][0x3a0] ;  /* 0x0000e800ff027b82 */ /* 0x000e220000000a00 */
[----:B------:R-:W0:Y:S02]  /*0020*/  LDCU.64 UR6, c[0x0][0x358] ;  /* 0x00006b00ff0677ac */ /* 0x000e240008000a00 */
[----:B0-----:R-:W2:Y:S02]  /*0030*/  LDG.E R2, desc[UR6][R2.64] ;  /* 0x0000000602027981 */ /* 0x001ea4000c1e1900 */
[----:B--2---:R-:W-:-:S13]  /*0040*/  ISETP.NE.AND P0, PT, R2, RZ, PT ;  /* 0x000000ff0200720c */ /* 0x004fda0003f05270 */
[----:B------:R-:W-:Y:S05]  /*0050*/  @!P0 EXIT ;  /* 0x000000000000894d */ /* 0x000fea0003800000 */
[----:B------:R-:W0:Y:S01]  /*0060*/  S2R R3, SR_TID.X ;  /* 0x0000000000037919 */ /* 0x000e220000002100 */
[----:B------:R-:W1:Y:S08]  /*0070*/  S2UR UR4, SR_CTAID.X ;  /* 0x00000000000479c3 */ /* 0x000e700000002500 */
[----:B------:R-:W2:Y:S08]  /*0080*/  LDC.64 R12, c[0x0][0x390] ;  /* 0x0000e400ff0c7b82 */ /* 0x000eb00000000a00 */
[----:B------:R-:W3:Y:S01]  /*0090*/  LDC.64 R10, c[0x0][0x398] ;  /* 0x0000e600ff0a7b82 */ /* 0x000ee20000000a00 */
[----:B-1----:R-:W-:-:S07]  /*00a0*/  USHF.L.U32 UR4, UR4, 0xa, URZ ;  /* 0x0000000a04047899 */ /* 0x002fce00080006ff */
[----:B------:R-:W1:Y:S01]  /*00b0*/  LDC.64 R8, c[0x0][0x380] ;  /* 0x0000e000ff087b82 */ /* 0x000e620000000a00 */
[----:B0-----:R-:W-:-:S07]  /*00c0*/  LOP3.LUT R3, R3, UR4, RZ, 0xfc, !PT ;  /* 0x0000000403037c12 */ /* 0x001fce000f8efcff */
[----:B------:R-:W0:Y:S01]  /*00d0*/  LDC.64 R6, c[0x0][0x388] ;  /* 0x0000e200ff067b82 */ /* 0x000e220000000a00 */
[----:B--2---:R-:W-:-:S04]  /*00e0*/  IMAD.WIDE R12, R3, 0x4, R12 ;  /* 0x00000004030c7825 */ /* 0x004fc800078e020c */
[C---:B---3--:R-:W-:Y:S01]  /*00f0*/  IMAD.WIDE R10, R3.reuse, 0x4, R10 ;  /* 0x00000004030a7825 */ /* 0x048fe200078e020a */
[----:B------:R2:W5:Y:S04]  /*0100*/  LDG.E R16, desc[UR6][R12.64] ;  /* 0x000000060c107981 */ /* 0x000568000c1e1900 */
[----:B------:R2:W5:Y:S01]  /*0110*/  LDG.E R2, desc[UR6][R10.64] ;  /* 0x000000060a027981 */ /* 0x000562000c1e1900 */
[----:B------:R-:W-:Y:S01]  /*0120*/  UMOV UR4, URZ ;  /* 0x000000ff00047c82 */ /* 0x000fe20008000000 */
[----:B-1----:R-:W-:-:S04]  /*0130*/  IMAD.WIDE R8, R3, 0x4, R8 ;  /* 0x0000000403087825 */ /* 0x002fc800078e0208 */
[----:B0-2---:R-:W-:-:S07]  /*0140*/  IMAD.WIDE R6, R3, 0x4, R6 ;  /* 0x0000000403067825 */ /* 0x005fce00078e0206 */
.L_x_12:
[----:B-----5:R-:W-:Y:S01]  /*0150*/  FMUL R3, R2, R2 ;  /* 0x0000000202037220 */ /* 0x020fe20000400000 */
[----:B------:R0:W1:Y:S01]  /*0160*/  F2F.F64.F32 R4, R16 ;  /* 0x0000001000047310 */ /* 0x0000620000201800 */
[----:B------:R-:W-:Y:S01]  /*0170*/  BSSY.RECONVERGENT B0, `(.L_x_0) ;  /* 0x0000005000007945 */ /* 0x000fe20003800200 */
[----:B------:R-:W-:Y:S01]  /*0180*/  MOV R0, 0x1c0 ;  /* 0x000001c000007802 */ /* 0x000fe20000000f00 */
[----:B------:R-:W-:-:S05]  /*0190*/  FFMA R3, R16, R16, R3 ;  /* 0x0000001010037223 */ /* 0x000fca0000000003 */
[----:B------:R0:W2:Y:S02]  /*01a0*/  F2F.F64.F32 R14, R3 ;  /* 0x00000003000e7310 */ /* 0x0000a40000201800 */
[----:B012---:R-:W-:Y:S05]  /*01b0*/  CALL.REL.NOINC `($_Z5eulerPfS_S_S_Pi$__internal_accurate_pow) ;  /* 0x0000001000087944 */ /* 0x007fea0003c00000 */
[----:B------:R-:W-:Y:S05]  /*01c0*/  BSYNC.RECONVERGENT B0 ;  /* 0x0000000000007941 */ /* 0x000fea0003800200 */
.L_x_0:
[----:B------:R-:W-:Y:S01]  /*01d0*/  DADD R16, R14, 3 ;  /* 0x400800000e107429 */ /* 0x000fe20000000000 */
[----:B------:R-:W-:Y:S01]  /*01e0*/  IMAD.MOV.U32 R18, RZ, RZ, R21 ;  /* 0x000000ffff127224 */ /* 0x000fe200078e0015 */
[----:B------:R-:W-:Y:S01]  /*01f0*/  ISETP.GE.AND P2, PT, R15, RZ, PT ;  /* 0x000000ff0f00720c */ /* 0x000fe20003f46270 */
[----:B------:R-:W-:Y:S01]  /*0200*/  IMAD.MOV.U32 R19, RZ, RZ, R22 ;  /* 0x000000ffff137224 */ /* 0x000fe200078e0016 */
[C---:B------:R-:W-:Y:S01]  /*0210*/  FSETP.NEU.AND P3, PT, R3.reuse, RZ, PT ;  /* 0x000000ff0300720b */ /* 0x040fe20003f6d000 */
[----:B------:R-:W-:Y:S01]  /*0220*/  BSSY.RECONVERGENT B0, `(.L_x_1) ;  /* 0x0000015000007945 */ /* 0x000fe20003800200 */
[----:B------:R-:W-:-:S03]  /*0230*/  FSETP.NEU.AND P0, PT, R3, 1, PT ;  /* 0x3f8000000300780b */ /* 0x000fc60003f0d000 */
[----:B------:R-:W-:Y:S01]  /*0240*/  DADD R18, -RZ, -R18 ;  /* 0x00000000ff127229 */ /* 0x000fe20000000912 */
[----:B------:R-:W-:-:S04]  /*0250*/  LOP3.LUT R16, R17, 0x7ff00000, RZ, 0xc0, !PT ;  /* 0x7ff0000011107812 */ /* 0x000fc800078ec0ff */
[----:B------:R-:W-:-:S05]  /*0260*/  ISETP.NE.AND P1, PT, R16, 0x7ff00000, PT ;  /* 0x7ff000001000780c */ /* 0x000fca0003f25270 */
[----:B------:R-:W-:Y:S02]  /*0270*/  FSEL R17, R18, R21, !P2 ;  /* 0x0000001512117208 */ /* 0x000fe40005000000 */
[----:B------:R-:W-:Y:S02]  /*0280*/  FSEL R19, R19, R22, !P2 ;  /* 0x0000001613137208 */ /* 0x000fe40005000000 */
[----:B------:R-:W-:Y:S02]  /*0290*/  FSEL R16, R17, RZ, P3 ;  /* 0x000000ff11107208 */ /* 0x000fe40001800000 */
[----:B------:R-:W-:-:S03]  /*02a0*/  FSEL R17, R15, R19, !P3 ;  /* 0x000000130f117208 */ /* 0x000fc60005800000 */
[----:B------:R-:W-:Y:S02]  /*02b0*/  IMAD.MOV.U32 R18, RZ, RZ, R16 ;  /* 0x000000ffff127224 */ /* 0x000fe400078e0010 */
[----:B------:R-:W-:Y:S01]  /*02c0*/  IMAD.MOV.U32 R19, RZ, RZ, R17 ;  /* 0x000000ffff137224 */ /* 0x000fe200078e0011 */
[----:B------:R-:W-:Y:S06]  /*02d0*/  @P1 BRA `(.L_x_2) ;  /* 0x0000000000241947 */ /* 0x000fec0003800000 */
[----:B------:R-:W-:-:S13]  /*02e0*/  FSETP.NAN.AND P3, PT, R3, R3, PT ;  /* 0x000000030300720b */ /* 0x000fda0003f68000 */
[----:B------:R-:W-:Y:S01]  /*02f0*/  @P3 DADD R18, R14, 3 ;  /* 0x400800000e123429 */ /* 0x000fe20000000000 */
[----:B------:R-:W-:Y:S10]  /*0300*/  @P3 BRA `(.L_x_2) ;  /* 0x0000000000183947 */ /* 0x000ff40003800000 */
[----:B------:R-:W-:Y:S01]  /*0310*/  DSETP.NEU.AND P3, PT, |R14|, +INF , PT ;  /* 0x7ff000000e00742a */ /* 0x000fe20003f6d200 */
[----:B------:R-:W-:Y:S02]  /*0320*/  IMAD.MOV.U32 R18, RZ, RZ, R16 ;  /* 0x000000ffff127224 */ /* 0x000fe400078e0010 */
[----:B------:R-:W-:-:S11]  /*0330*/  IMAD.MOV.U32 R19, RZ, RZ, R17 ;  /* 0x000000ffff137224 */ /* 0x000fd600078e0011 */
[----:B------:R-:W-:Y:S02]  /*0340*/  @!P3 IMAD.MOV.U32 R0, RZ, RZ, -0x100000 ;  /* 0xfff00000ff00b424 */ /* 0x000fe400078e00ff */
[----:B------:R-:W-:-:S03]  /*0350*/  @!P3 IMAD.MOV.U32 R18, RZ, RZ, RZ ;  /* 0x000000ffff12b224 */ /* 0x000fc600078e00ff */
[----:B------:R-:W-:-:S07]  /*0360*/  @!P3 SEL R19, R0, 0x7ff00000, !P2 ;  /* 0x7ff000000013b807 */ /* 0x000fce0005000000 */
.L_x_2:
[----:B------:R-:W-:Y:S05]  /*0370*/  BSYNC.RECONVERGENT B0 ;  /* 0x0000000000007941 */ /* 0x000fea0003800200 */
.L_x_1:
[----:B------:R-:W-:Y:S01]  /*0380*/  FSEL R19, R19, 1.875, P0 ;  /* 0x3ff0000013137808 */ /* 0x000fe20000000000 */
[----:B------:R-:W-:Y:S01]  /*0390*/  IMAD.MOV.U32 R20, RZ, RZ, 0x1 ;  /* 0x00000001ff147424 */ /* 0x000fe200078e00ff */
[----:B------:R-:W-:Y:S01]  /*03a0*/  FSEL R18, R18, RZ, P0 ;  /* 0x000000ff12127208 */ /* 0x000fe20000000000 */
[----:B------:R-:W-:Y:S01]  /*03b0*/  UMOV UR8, 0x12491b00 ;  /* 0x12491b0000087882 */ /* 0x000fe20000000000 */
[----:B------:R-:W0:Y:S01]  /*03c0*/  MUFU.RCP64H R21, R19 ;  /* 0x0000001300157308 */ /* 0x000e220000001800 */
[----:B------:R-:W-:Y:S01]  /*03d0*/  UMOV UR9, 0x4007fe25 ;  /* 0x4007fe2500097882 */ /* 0x000fe20000000000 */
[----:B------:R-:W-:Y:S01]  /*03e0*/  BSSY.RECONVERGENT B0, `(.L_x_3) ;  /* 0x0000014000007945 */ /* 0x000fe20003800200 */
[----:B------:R-:W-:-:S10]  /*03f0*/  DMUL R24, R4, -UR8 ;  /* 0x8000000804187c28 */ /* 0x000fd40008000000 */
[----:B------:R-:W-:Y:S01]  /*0400*/  FSETP.GEU.AND P2, PT, |R25|, 6.5827683646048100446e-37, PT ;  /* 0x036000001900780b */ /* 0x000fe20003f4e200 */
[----:B0-----:R-:W-:-:S08]  /*0410*/  DFMA R22, -R18, R20, 1 ;  /* 0x3ff000001216742b */ /* 0x001fd00000000114 */
[----:B------:R-:W-:-:S08]  /*0420*/  DFMA R22, R22, R22, R22 ;  /* 0x000000161616722b */ /* 0x000fd00000000016 */
[----:B------:R-:W-:-:S08]  /*0430*/  DFMA R22, R20, R22, R20 ;  /* 0x000000161416722b */ /* 0x000fd00000000014 */
[----:B------:R-:W-:-:S08]  /*0440*/  DFMA R20, -R18, R22, 1 ;  /* 0x3ff000001214742b */ /* 0x000fd00000000116 */
[----:B------:R-:W-:-:S08]  /*0450*/  DFMA R20, R22, R20, R22 ;  /* 0x000000141614722b */ /* 0x000fd00000000016 */
[----:B------:R-:W-:-:S08]  /*0460*/  DMUL R4, R24, R20 ;  /* 0x0000001418047228 */ /* 0x000fd00000000000 */
[----:B------:R-:W-:-:S08]  /*0470*/  DFMA R22, -R18, R4, R24 ;  /* 0x000000041216722b */ /* 0x000fd00000000118 */
[----:B------:R-:W-:-:S10]  /*0480*/  DFMA R4, R20, R22, R4 ;  /* 0x000000161404722b */ /* 0x000fd40000000004 */
[----:B------:R-:W-:-:S05]  /*0490*/  FFMA R0, RZ, R19, R5 ;  /* 0x00000013ff007223 */ /* 0x000fca0000000005 */
[----:B------:R-:W-:-:S13]  /*04a0*/  FSETP.GT.AND P0, PT, |R0|, 1.469367938527859385e-39, PT ;  /* 0x001000000000780b */ /* 0x000fda0003f04200 */
[----:B------:R-:W-:Y:S05]  /*04b0*/  @P0 BRA P2, `(.L_x_4) ;  /* 0x0000000000180947 */ /* 0x000fea0001000000 */
[----:B------:R-:W-:Y:S01]  /*04c0*/  IMAD.MOV.U32 R20, RZ, RZ, R24 ;  /* 0x000000ffff147224 */ /* 0x000fe200078e0018 */
[----:B------:R-:W-:Y:S01]  /*04d0*/  MOV R0, 0x500 ;  /* 0x0000050000007802 */ /* 0x000fe20000000f00 */
[----:B------:R-:W-:-:S07]  /*04e0*/  IMAD.MOV.U32 R21, RZ, RZ, R25 ;  /* 0x000000ffff157224 */ /* 0x000fce00078e0019 */
[----:B------:R-:W-:Y:S05]  /*04f0*/  CALL.REL.NOINC `($__internal_0_$__cuda_sm20_div_rn_f64_full) ;  /* 0x0000000400747944 */ /* 0x000fea0003c00000 */
[----:B------:R-:W-:Y:S01]  /*0500*/  MOV R4, R24 ;  /* 0x0000001800047202 */ /* 0x000fe20000000f00 */
[----:B------:R-:W-:-:S07]  /*0510*/  IMAD.MOV.U32 R5, RZ, RZ, R25 ;  /* 0x000000ffff057224 */ /* 0x000fce00078e0019 */
.L_x_4:
[----:B------:R-:W-:Y:S05]  /*0520*/  BSYNC.RECONVERGENT B0 ;  /* 0x0000000000007941 */ /* 0x000fea0003800200 */
.L_x_3:
[----:B------:R-:W-:Y:S01]  /*0530*/  UMOV UR8, 0xa0000000 ;  /* 0xa000000000087882 */ /* 0x000fe20000000000 */
[----:B------:R-:W-:Y:S01]  /*0540*/  UMOV UR9, 0x3fb99999 ;  /* 0x3fb9999900097882 */ /* 0x000fe20000000000 */
[----:B------:R-:W-:Y:S01]  /*0550*/  BSSY.RECONVERGENT B0, `(.L_x_5) ;  /* 0x000000c000007945 */ /* 0x000fe20003800200 */
[----:B------:R-:W-:Y:S01]  /*0560*/  DMUL R18, R4, UR8 ;  /* 0x0000000804127c28 */ /* 0x000fe20008000000 */
[----:B------:R-:W-:Y:S02]  /*0570*/  FSETP.NEU.AND P2, PT, R3, 1, PT ;  /* 0x3f8000000300780b */ /* 0x000fe40003f4d000 */
[----:B------:R-:W-:Y:S11]  /*0580*/  @P1 BRA `(.L_x_6) ;  /* 0x0000000000201947 */ /* 0x000ff60003800000 */
[----:B------:R-:W-:-:S13]  /*0590*/  FSETP.NAN.AND P0, PT, R3, R3, PT ;  /* 0x000000030300720b */ /* 0x000fda0003f08000 */
[----:B------:R-:W-:Y:S01]  /*05a0*/  @P0 DADD R16, R14, 3 ;  /* 0x400800000e100429 */ /* 0x000fe20000000000 */
[----:B------:R-:W-:Y:S10]  /*05b0*/  @P0 BRA `(.L_x_6) ;  /* 0x0000000000140947 */ /* 0x000ff40003800000 */
[----:B------:R-:W-:-:S14]  /*05c0*/  DSETP.NEU.AND P0, PT, |R14|, +INF , PT ;  /* 0x7ff000000e00742a */ /* 0x000fdc0003f0d200 */
[----:B------:R-:W-:Y:S01]  /*05d0*/  @!P0 IMAD.MOV.U32 R0, RZ, RZ, -0x100000 ;  /* 0xfff00000ff008424 */ /* 0x000fe200078e00ff */
[----:B------:R-:W-:Y:S01]  /*05e0*/  @!P0 ISETP.GE.AND P1, PT, R15, RZ, PT ;  /* 0x000000ff0f00820c */ /* 0x000fe20003f26270 */
[----:B------:R-:W-:-:S03]  /*05f0*/  @!P0 IMAD.MOV.U32 R16, RZ, RZ, RZ ;  /* 0x000000ffff108224 */ /* 0x000fc600078e00ff */
[----:B------:R-:W-:-:S09]  /*0600*/  @!P0 SEL R17, R0, 0x7ff00000, !P1 ;  /* 0x7ff0000000118807 */ /* 0x000fd20004800000 */
.L_x_6:
[----:B------:R-:W-:Y:S05]  /*0610*/  BSYNC.RECONVERGENT B0 ;  /* 0x0000000000007941 */ /* 0x000fea0003800200 */
.L_x_5:
[----:B------:R-:W-:Y:S01]  /*0620*/  FSEL R15, R17, 1.875, P2 ;  /* 0x3ff00000110f7808 */ /* 0x000fe20001000000 */
[----:B------:R-:W-:Y:S01]  /*0630*/  IMAD.MOV.U32 R4, RZ, RZ, 0x1 ;  /* 0x00000001ff047424 */ /* 0x000fe200078e00ff */
[----:B------:R-:W-:Y:S01]  /*0640*/  FSEL R14, R16, RZ, P2 ;  /* 0x000000ff100e7208 */ /* 0x000fe20001000000 */
[----:B------:R-:W0:Y:S01]  /*0650*/  F2F.F64.F32 R2, R2 ;  /* 0x0000000200027310 */ /* 0x000e220000201800 */
[----:B------:R-:W-:Y:S01]  /*0660*/  UMOV UR8, 0x12491b00 ;  /* 0x12491b0000087882 */ /* 0x000fe20000000000 */
[----:B------:R-:W-:Y:S01]  /*0670*/  UMOV UR9, 0x4007fe25 ;  /* 0x4007fe2500097882 */ /* 0x000fe20000000000 */
[----:B------:R-:W-:Y:S05]  /*0680*/  BSSY.RECONVERGENT B0, `(.L_x_7) ;  /* 0x0000018000007945 */ /* 0x000fea0003800200 */
[----:B------:R-:W1:Y:S01]  /*0690*/  MUFU.RCP64H R5, R15 ;  /* 0x0000000f00057308 */ /* 0x000e620000001800 */
[----:B0-----:R-:W-:-:S07]  /*06a0*/  DMUL R22, R2, -UR8 ;  /* 0x8000000802167c28 */ /* 0x001fce0008000000 */
[----:B------:R0:W2:Y:S01]  /*06b0*/  F2F.F32.F64 R3, R18 ;  /* 0x0000001200037310 */ /* 0x0000a20000301000 */
[----:B-1----:R-:W-:Y:S02]  /*06c0*/  DFMA R16, -R14, R4, 1 ;  /* 0x3ff000000e10742b */ /* 0x002fe40000000104 */
[----:B------:R-:W-:-:S06]  /*06d0*/  FSETP.GEU.AND P1, PT, |R23|, 6.5827683646048100446e-37, PT ;  /* 0x036000001700780b */ /* 0x000fcc0003f2e200 */
        /* <DEDUP_REMOVED lines=9> */
[----:B0-2---:R-:W-:Y:S05]  /*0770*/  @P0 BRA P1, `(.L_x_8) ;  /* 0x0000000000200947 */ /* 0x005fea0000800000 */
[----:B------:R-:W-:Y:S01]  /*0780*/  IMAD.MOV.U32 R20, RZ, RZ, R22 ;  /* 0x000000ffff147224 */ /* 0x000fe200078e0016 */
[----:B------:R-:W-:Y:S01]  /*0790*/  MOV R0, 0x7e0 ;  /* 0x000007e000007802 */ /* 0x000fe20000000f00 */
[----:B------:R-:W-:Y:S02]  /*07a0*/  IMAD.MOV.U32 R21, RZ, RZ, R23 ;  /* 0x000000ffff157224 */ /* 0x000fe400078e0017 */
[----:B------:R-:W-:Y:S02]  /*07b0*/  IMAD.MOV.U32 R18, RZ, RZ, R14 ;  /* 0x000000ffff127224 */ /* 0x000fe400078e000e */
[----:B------:R-:W-:-:S07]  /*07c0*/  IMAD.MOV.U32 R19, RZ, RZ, R15 ;  /* 0x000000ffff137224 */ /* 0x000fce00078e000f */
[----:B------:R-:W-:Y:S05]  /*07d0*/  CALL.REL.NOINC `($__internal_0_$__cuda_sm20_div_rn_f64_full) ;  /* 0x0000000000bc7944 */ /* 0x000fea0003c00000 */
[----:B------:R-:W-:Y:S01]  /*07e0*/  IMAD.MOV.U32 R4, RZ, RZ, R24 ;  /* 0x000000ffff047224 */ /* 0x000fe200078e0018 */
[----:B------:R-:W-:-:S07]  /*07f0*/  MOV R5, R25 ;  /* 0x0000001900057202 */ /* 0x000fce0000000f00 */
.L_x_8:
[----:B------:R-:W-:Y:S05]  /*0800*/  BSYNC.RECONVERGENT B0 ;  /* 0x0000000000007941 */ /* 0x000fea0003800200 */
.L_x_7:
[----:B------:R-:W2:Y:S04]  /*0810*/  LDG.E R0, desc[UR6][R8.64] ;  /* 0x0000000608007981 */ /* 0x000ea8000c1e1900 */
[----:B------:R-:W3:Y:S01]  /*0820*/  LDG.E R2, desc[UR6][R6.64] ;  /* 0x0000000606027981 */ /* 0x000ee2000c1e1900 */
[----:B------:R-:W-:Y:S01]  /*0830*/  UMOV UR8, 0xa0000000 ;  /* 0xa000000000087882 */ /* 0x000fe20000000000 */
[----:B------:R-:W-:Y:S02]  /*0840*/  UMOV UR9, 0x3fb99999 ;  /* 0x3fb9999900097882 */ /* 0x000fe40000000000 */
[----:B------:R-:W-:Y:S01]  /*0850*/  DMUL R4, R4, UR8 ;  /* 0x0000000804047c28 */ /* 0x000fe20008000000 */
[----:B--2---:R-:W-:-:S05]  /*0860*/  FADD R3, R3, R0 ;  /* 0x0000000003037221 */ /* 0x004fca0000000000 */
[----:B------:R0:W-:Y:S04]  /*0870*/  STG.E desc[UR6][R8.64], R3 ;  /* 0x0000000308007986 */ /* 0x0001e8000c101906 */
[----:B------:R-:W2:Y:S01]  /*0880*/  LDG.E R15, desc[UR6][R6.64] ;  /* 0x00000006060f7981 */ /* 0x000ea2000c1e1900 */
[----:B------:R-:W2:Y:S02]  /*0890*/  F2F.F32.F64 R4, R4 ;  /* 0x0000000400047310 */ /* 0x000ea40000301000 */
[----:B--2---:R-:W-:-:S05]  /*08a0*/  FADD R15, R4, R15 ;  /* 0x0000000f040f7221 */ /* 0x004fca0000000000 */
[----:B------:R1:W-:Y:S04]  /*08b0*/  STG.E desc[UR6][R6.64], R15 ;  /* 0x0000000f06007986 */ /* 0x0003e8000c101906 */
[----:B------:R-:W2:Y:S02]  /*08c0*/  LDG.E R17, desc[UR6][R12.64] ;  /* 0x000000060c117981 */ /* 0x000ea4000c1e1900 */
[----:B--2---:R-:W-:-:S05]  /*08d0*/  FFMA R17, R0, 0.10000000149011611938, R17 ;  /* 0x3dcccccd00117823 */ /* 0x004fca0000000011 */
[----:B------:R1:W-:Y:S04]  /*08e0*/  STG.E desc[UR6][R12.64], R17 ;  /* 0x000000110c007986 */ /* 0x0003e8000c101906 */
[----:B------:R-:W3:Y:S02]  /*08f0*/  LDG.E R19, desc[UR6][R10.64] ;  /* 0x000000060a137981 */ /* 0x000ee4000c1e1900 */
[----:B---3--:R-:W-:-:S05]  /*0900*/  FFMA R2, R2, 0.10000000149011611938, R19 ;  /* 0x3dcccccd02027823 */ /* 0x008fca0000000013 */
[----:B------:R1:W-:Y:S04]  /*0910*/  STG.E desc[UR6][R10.64], R2 ;  /* 0x000000020a007986 */ /* 0x0003e8000c101906 */
[----:B------:R-:W0:Y:S01]  /*0920*/  LDG.E R16, desc[UR6][R12.64] ;  /* 0x000000060c107981 */ /* 0x000e22000c1e1900 */
[----:B------:R-:W-:Y:S01]  /*0930*/  BSSY.RECONVERGENT B0, `(.L_x_9) ;  /* 0x000000f000007945 */ /* 0x000fe20003800200 */
[----:B0-----:R-:W-:-:S04]  /*0940*/  FMUL R3, R16, R16 ;  /* 0x0000001010037220 */ /* 0x001fc80000400000 */
[----:B------:R-:W-:-:S04]  /*0950*/  FFMA R0, R2, R2, R3 ;  /* 0x0000000202007223 */ /* 0x000fc80000000003 */
[----:B------:R-:W-:Y:S01]  /*0960*/  VIADD R4, R0, 0xf3000000 ;  /* 0xf300000000047836 */ /* 0x000fe20000000000 */
[----:B------:R1:W0:Y:S04]  /*0970*/  MUFU.RSQ R3, R0 ;  /* 0x0000000000037308 */ /* 0x0002280000001400 */
[----:B------:R-:W-:-:S13]  /*0980*/  ISETP.GT.U32.AND P0, PT, R4, 0x727fffff, PT ;  /* 0x727fffff0400780c */ /* 0x000fda0003f04070 */
[----:B01----:R-:W-:Y:S05]  /*0990*/  @!P0 BRA `(.L_x_10) ;  /* 0x0000000000108947 */ /* 0x003fea0003800000 */
[----:B------:R-:W-:-:S07]  /*09a0*/  MOV R17, 0x9c0 ;  /* 0x000009c000117802 */ /* 0x000fce0000000f00 */
[----:B------:R-:W-:Y:S05]  /*09b0*/  CALL.REL.NOINC `($__internal_1_$__cuda_sm20_sqrt_rn_f32_slowpath) ;  /* 0x0000000400b07944 */ /* 0x000fea0003c00000 */
[----:B------:R-:W-:Y:S01]  /*09c0*/  IMAD.MOV.U32 R0, RZ, RZ, R3 ;  /* 0x000000ffff007224 */ /* 0x000fe200078e0003 */
[----:B------:R-:W-:Y:S06]  /*09d0*/  BRA `(.L_x_11) ;  /* 0x0000000000107947 */ /* 0x000fec0003800000 */
.L_x_10:
[----:B------:R-:W-:Y:S01]  /*09e0*/  FMUL.FTZ R5, R0, R3 ;  /* 0x0000000300057220 */ /* 0x000fe20000410000 */
[----:B------:R-:W-:-:S03]  /*09f0*/  FMUL.FTZ R3, R3, 0.5 ;  /* 0x3f00000003037820 */ /* 0x000fc60000410000 */
[----:B------:R-:W-:-:S04]  /*0a00*/  FFMA R0, -R5, R5, R0 ;  /* 0x0000000505007223 */ /* 0x000fc80000000100 */
[----:B------:R-:W-:-:S07]  /*0a10*/  FFMA R0, R0, R3, R5 ;  /* 0x0000000300007223 */ /* 0x000fce0000000005 */
.L_x_11:
[----:B------:R-:W-:Y:S05]  /*0a20*/  BSYNC.RECONVERGENT B0 ;  /* 0x0000000000007941 */ /* 0x000fea0003800200 */
.L_x_9:
[----:B------:R-:W-:-:S04]  /*0a30*/  FSETP.GT.AND P0, PT, R0, 10, PT ;  /* 0x412000000000780b */ /* 0x000fc80003f04000 */
[----:B------:R-:W-:-:S13]  /*0a40*/  FSETP.GEU.AND P0, PT, R0, 1, !P0 ;  /* 0x3f8000000000780b */ /* 0x000fda000470e000 */
[----:B------:R-:W-:Y:S05]  /*0a50*/  @!P0 EXIT ;  /* 0x000000000000894d */ /* 0x000fea0003800000 */
[----:B------:R-:W0:Y:S02]  /*0a60*/  LDC.64 R4, c[0x0][0x3a0] ;  /* 0x0000e800ff047b82 */ /* 0x000e240000000a00 */
[----:B0-----:R-:W2:Y:S01]  /*0a70*/  LDG.E R4, desc[UR6][R4.64] ;  /* 0x0000000604047981 */ /* 0x001ea2000c1e1900 */
[----:B------:R-:W-:-:S06]  /*0a80*/  UIADD3 UR5, UPT, UPT, UR4, 0x1, URZ ;  /* 0x0000000104057890 */ /* 0x000fcc000fffe0ff */
[----:B--2---:R-:W-:-:S13]  /*0a90*/  ISETP.NE.AND P0, PT, R4, UR5, PT ;  /* 0x0000000504007c0c */ /* 0x004fda000bf05270 */
[----:B------:R-:W-:Y:S05]  /*0aa0*/  @!P0 EXIT ;  /* 0x000000000000894d */ /* 0x000fea0003800000 */
[----:B------:R-:W-:Y:S01]  /*0ab0*/  UMOV UR4, UR5 ;  /* 0x0000000500047c82 */ /* 0x000fe20008000000 */
[----:B------:R-:W-:Y:S05]  /*0ac0*/  BRA `(.L_x_12) ;  /* 0xfffffff400a07947 */ /* 0x000fea000383ffff */
        .weak           $__internal_0_$__cuda_sm20_div_rn_f64_full
        .type           $__internal_0_$__cuda_sm20_div_rn_f64_full,@function
        .size           $__internal_0_$__cuda_sm20_div_rn_f64_full,($__internal_1_$__cuda_sm20_sqrt_rn_f32_slowpath - $__internal_0_$__cuda_sm20_div_rn_f64_full)
$__internal_0_$__cuda_sm20_div_rn_f64_full:
[C---:B------:R-:W-:Y:S01]  /*0ad0*/  FSETP.GEU.AND P0, PT, |R19|.reuse, 1.469367938527859385e-39, PT ;  /* 0x001000001300780b */ /* 0x040fe20003f0e200 */
[----:B------:R-:W-:Y:S01]  /*0ae0*/  IMAD.MOV.U32 R26, RZ, RZ, 0x1 ;  /* 0x00000001ff1a7424 */ /* 0x000fe200078e00ff */
[----:B------:R-:W-:Y:S01]  /*0af0*/  LOP3.LUT R4, R19, 0x800fffff, RZ, 0xc0, !PT ;  /* 0x800fffff13047812 */ /* 0x000fe200078ec0ff */
[----:B------:R-:W-:Y:S01]  /*0b00*/  BSSY.RECONVERGENT B1, `(.L_x_13) ;  /* 0x0000054000017945 */ /* 0x000fe20003800200 */
[C---:B------:R-:W-:Y:S02]  /*0b10*/  FSETP.GEU.AND P3, PT, |R21|.reuse, 1.469367938527859385e-39, PT ;  /* 0x001000001500780b */ /* 0x040fe40003f6e200 */
[----:B------:R-:W-:Y:S01]  /*0b20*/  LOP3.LUT R5, R4, 0x3ff00000, RZ, 0xfc, !PT ;  /* 0x3ff0000004057812 */ /* 0x000fe200078efcff */
[----:B------:R-:W-:Y:S01]  /*0b30*/  IMAD.MOV.U32 R4, RZ, RZ, R18 ;  /* 0x000000ffff047224 */ /* 0x000fe200078e0012 */
[----:B------:R-:W-:Y:S02]  /*0b40*/  LOP3.LUT R24, R21, 0x7ff00000, RZ, 0xc0, !PT ;  /* 0x7ff0000015187812 */ /* 0x000fe400078ec0ff */
[----:B------:R-:W-:-:S03]  /*0b50*/  LOP3.LUT R33, R19, 0x7ff00000, RZ, 0xc0, !PT ;  /* 0x7ff0000013217812 */ /* 0x000fc600078ec0ff */
[----:B------:R-:W-:Y:S01]  /*0b60*/  @!P0 DMUL R4, R18, 8.98846567431157953865e+307 ;  /* 0x7fe0000012048828 */ /* 0x000fe20000000000 */
[C---:B------:R-:W-:Y:S01]  /*0b70*/  ISETP.GE.U32.AND P2, PT, R24.reuse, R33, PT ;  /* 0x000000211800720c */ /* 0x040fe20003f46070 */
[----:B------:R-:W-:Y:S02]  /*0b80*/  IMAD.MOV.U32 R32, RZ, RZ, R24 ;  /* 0x000000ffff207224 */ /* 0x000fe400078e0018 */
[----:B------:R-:W-:Y:S01]  /*0b90*/  @!P3 LOP3.LUT R25, R19, 0x7ff00000, RZ, 0xc0, !PT ;  /* 0x7ff000001319b812 */ /* 0x000fe200078ec0ff */
[----:B------:R-:W-:Y:S01]  /*0ba0*/  @!P3 IMAD.MOV.U32 R28, RZ, RZ, RZ ;  /* 0x000000ffff1cb224 */ /* 0x000fe200078e00ff */
[----:B------:R-:W0:Y:S02]  /*0bb0*/  MUFU.RCP64H R27, R5 ;  /* 0x00000005001b7308 */ /* 0x000e240000001800 */
[----:B------:R-:W-:Y:S01]  /*0bc0*/  @!P3 ISETP.GE.U32.AND P4, PT, R24, R25, PT ;  /* 0x000000191800b20c */ /* 0x000fe20003f86070 */
[----:B------:R-:W-:Y:S01]  /*0bd0*/  IMAD.MOV.U32 R25, RZ, RZ, 0x1ca00000 ;  /* 0x1ca00000ff197424 */ /* 0x000fe200078e00ff */
[----:B------:R-:W-:-:S04]  /*0be0*/  @!P0 LOP3.LUT R33, R5, 0x7ff00000, RZ, 0xc0, !PT ;  /* 0x7ff0000005218812 */ /* 0x000fc800078ec0ff */
[----:B------:R-:W-:Y:S02]  /*0bf0*/  @!P3 SEL R29, R25, 0x63400000, !P4 ;  /* 0x63400000191db807 */ /* 0x000fe40006000000 */
[----:B------:R-:W-:Y:S02]  /*0c00*/  IADD3 R34, PT, PT, R33, -0x1, RZ ;  /* 0xffffffff21227810 */ /* 0x000fe40007ffe0ff */
[----:B------:R-:W-:-:S04]  /*0c10*/  @!P3 LOP3.LUT R29, R29, 0x80000000, R21, 0xf8, !PT ;  /* 0x800000001d1db812 */ /* 0x000fc800078ef815 */
[----:B------:R-:W-:Y:S01]  /*0c20*/  @!P3 LOP3.LUT R29, R29, 0x100000, RZ, 0xfc, !PT ;  /* 0x001000001d1db812 */ /* 0x000fe200078efcff */
[----:B0-----:R-:W-:-:S08]  /*0c30*/  DFMA R22, R26, -R4, 1 ;  /* 0x3ff000001a16742b */ /* 0x001fd00000000804 */
[----:B------:R-:W-:-:S08]  /*0c40*/  DFMA R22, R22, R22, R22 ;  /* 0x000000161616722b */ /* 0x000fd00000000016 */
[----:B------:R-:W-:Y:S01]  /*0c50*/  DFMA R26, R26, R22, R26 ;  /* 0x000000161a1a722b */ /* 0x000fe2000000001a */
[----:B------:R-:W-:Y:S01]  /*0c60*/  SEL R23, R25, 0x63400000, !P2 ;  /* 0x6340000019177807 */ /* 0x000fe20005000000 */
[----:B------:R-:W-:-:S03]  /*0c70*/  IMAD.MOV.U32 R22, RZ, RZ, R20 ;  /* 0x000000ffff167224 */ /* 0x000fc600078e0014 */
[----:B------:R-:W-:-:S03]  /*0c80*/  LOP3.LUT R23, R23, 0x800fffff, R21, 0xf8, !PT ;  /* 0x800fffff17177812 */ /* 0x000fc600078ef815 */
[----:B------:R-:W-:-:S03]  /*0c90*/  DFMA R30, R26, -R4, 1 ;  /* 0x3ff000001a1e742b */ /* 0x000fc60000000804 */
[----:B------:R-:W-:-:S05]  /*0ca0*/  @!P3 DFMA R22, R22, 2, -R28 ;  /* 0x400000001616b82b */ /* 0x000fca000000081c */
[----:B------:R-:W-:-:S05]  /*0cb0*/  DFMA R30, R26, R30, R26 ;  /* 0x0000001e1a1e722b */ /* 0x000fca000000001a */
[----:B------:R-:W-:-:S03]  /*0cc0*/  @!P3 LOP3.LUT R32, R23, 0x7ff00000, RZ, 0xc0, !PT ;  /* 0x7ff000001720b812 */ /* 0x000fc600078ec0ff */
[----:B------:R-:W-:Y:S02]  /*0cd0*/  DMUL R26, R30, R22 ;  /* 0x000000161e1a7228 */ /* 0x000fe40000000000 */
[----:B------:R-:W-:-:S05]  /*0ce0*/  VIADD R28, R32, 0xffffffff ;  /* 0xffffffff201c7836 */ /* 0x000fca0000000000 */
[----:B------:R-:W-:Y:S01]  /*0cf0*/  ISETP.GT.U32.AND P0, PT, R28, 0x7feffffe, PT ;  /* 0x7feffffe1c00780c */ /* 0x000fe20003f04070 */
[----:B------:R-:W-:-:S03]  /*0d00*/  DFMA R28, R26, -R4, R22 ;  /* 0x800000041a1c722b */ /* 0x000fc60000000016 */
[----:B------:R-:W-:-:S05]  /*0d10*/  ISETP.GT.U32.OR P0, PT, R34, 0x7feffffe, P0 ;  /* 0x7feffffe2200780c */ /* 0x000fca0000704470 */
[----:B------:R-:W-:-:S08]  /*0d20*/  DFMA R28, R30, R28, R26 ;  /* 0x0000001c1e1c722b */ /* 0x000fd0000000001a */
[----:B------:R-:W-:Y:S05]  /*0d30*/  @P0 BRA `(.L_x_14) ;  /* 0x00000000006c0947 */ /* 0x000fea0003800000 */
[----:B------:R-:W-:Y:S01]  /*0d40*/  LOP3.LUT R21, R19, 0x7ff00000, RZ, 0xc0, !PT ;  /* 0x7ff0000013157812 */ /* 0x000fe200078ec0ff */
[----:B------:R-:W-:-:S03]  /*0d50*/  IMAD.MOV.U32 R26, RZ, RZ, RZ ;  /* 0x000000ffff1a7224 */ /* 0x000fc600078e00ff */
[CC--:B------:R-:W-:Y:S02]  /*0d60*/  VIADDMNMX R20, R24.reuse, -R21.reuse, 0xb9600000, !PT ;  /* 0xb960000018147446 */ /* 0x0c0fe40007800915 */
[----:B------:R-:W-:Y:S02]  /*0d70*/  ISETP.GE.U32.AND P0, PT, R24, R21, PT ;  /* 0x000000151800720c */ /* 0x000fe40003f06070 */
[----:B------:R-:W-:Y:S02]  /*0d80*/  VIMNMX R20, PT, PT, R20, 0x46a00000, PT ;  /* 0x46a0000014147848 */ /* 0x000fe40003fe0100 */
[----:B------:R-:W-:-:S05]  /*0d90*/  SEL R25, R25, 0x63400000, !P0 ;  /* 0x6340000019197807 */ /* 0x000fca0004000000 */
[----:B------:R-:W-:-:S04]  /*0da0*/  IMAD.IADD R20, R20, 0x1, -R25 ;  /* 0x0000000114147824 */ /* 0x000fc800078e0a19 */
[----:B------:R-:W-:-:S06]  /*0db0*/  VIADD R27, R20, 0x7fe00000 ;  /* 0x7fe00000141b7836 */ /* 0x000fcc0000000000 */
[----:B------:R-:W-:-:S10]  /*0dc0*/  DMUL R24, R28, R26 ;  /* 0x0000001a1c187228 */ /* 0x000fd40000000000 */
[----:B------:R-:W-:-:S13]  /*0dd0*/  FSETP.GTU.AND P0, PT, |R25|, 1.469367938527859385e-39, PT ;  /* 0x001000001900780b */ /* 0x000fda0003f0c200 */
[----:B------:R-:W-:Y:S05]  /*0de0*/  @P0 BRA `(.L_x_15) ;  /* 0x0000000000940947 */ /* 0x000fea0003800000 */
[----:B------:R-:W-:Y:S01]  /*0df0*/  DFMA R4, R28, -R4, R22 ;  /* 0x800000041c04722b */ /* 0x000fe20000000016 */
[----:B------:R-:W-:-:S09]  /*0e00*/  IMAD.MOV.U32 R26, RZ, RZ, RZ ;  /* 0x000000ffff1a7224 */ /* 0x000fd200078e00ff */
[C---:B------:R-:W-:Y:S02]  /*0e10*/  FSETP.NEU.AND P0, PT, R5.reuse, RZ, PT ;  /* 0x000000ff0500720b */ /* 0x040fe40003f0d000 */
[----:B------:R-:W-:-:S04]  /*0e20*/  LOP3.LUT R19, R5, 0x80000000, R19, 0x48, !PT ;  /* 0x8000000005137812 */ /* 0x000fc800078e4813 */
[----:B------:R-:W-:-:S07]  /*0e30*/  LOP3.LUT R27, R19, R27, RZ, 0xfc, !PT ;  /* 0x0000001b131b7212 */ /* 0x000fce00078efcff */
[----:B------:R-:W-:Y:S05]  /*0e40*/  @!P0 BRA `(.L_x_15) ;  /* 0x00000000007c8947 */ /* 0x000fea0003800000 */
[----:B------:R-:W-:Y:S01]  /*0e50*/  IMAD.MOV R5, RZ, RZ, -R20 ;  /* 0x000000ffff057224 */ /* 0x000fe200078e0a14 */
[----:B------:R-:W-:Y:S01]  /*0e60*/  DMUL.RP R26, R28, R26 ;  /* 0x0000001a1c1a7228 */ /* 0x000fe20000008000 */
[----:B------:R-:W-:-:S06]  /*0e70*/  IMAD.MOV.U32 R4, RZ, RZ, RZ ;  /* 0x000000ffff047224 */ /* 0x000fcc00078e00ff */
[----:B------:R-:W-:-:S03]  /*0e80*/  DFMA R4, R24, -R4, R28 ;  /* 0x800000041804722b */ /* 0x000fc6000000001c */
[----:B------:R-:W-:-:S03]  /*0e90*/  LOP3.LUT R19, R27, R19, RZ, 0x3c, !PT ;  /* 0x000000131b137212 */ /* 0x000fc600078e3cff */
[----:B------:R-:W-:-:S04]  /*0ea0*/  IADD3 R4, PT, PT, -R20, -0x43300000, RZ ;  /* 0xbcd0000014047810 */ /* 0x000fc80007ffe1ff */
[----:B------:R-:W-:-:S04]  /*0eb0*/  FSETP.NEU.AND P0, PT, |R5|, R4, PT ;  /* 0x000000040500720b */ /* 0x000fc80003f0d200 */
[----:B------:R-:W-:Y:S02]  /*0ec0*/  FSEL R24, R26, R24, !P0 ;  /* 0x000000181a187208 */ /* 0x000fe40004000000 */
[----:B------:R-:W-:Y:S01]  /*0ed0*/  FSEL R25, R19, R25, !P0 ;  /* 0x0000001913197208 */ /* 0x000fe20004000000 */
[----:B------:R-:W-:Y:S06]  /*0ee0*/  BRA `(.L_x_15) ;  /* 0x0000000000547947 */ /* 0x000fec0003800000 */
.L_x_14:
[----:B------:R-:W-:-:S14]  /*0ef0*/  DSETP.NAN.AND P0, PT, R20, R20, PT ;  /* 0x000000141400722a */ /* 0x000fdc0003f08000 */
[----:B------:R-:W-:Y:S05]  /*0f00*/  @P0 BRA `(.L_x_16) ;  /* 0x0000000000440947 */ /* 0x000fea0003800000 */
[----:B------:R-:W-:-:S14]  /*0f10*/  DSETP.NAN.AND P0, PT, R18, R18, PT ;  /* 0x000000121200722a */ /* 0x000fdc0003f08000 */
[----:B------:R-:W-:Y:S05]  /*0f20*/  @P0 BRA `(.L_x_17) ;  /* 0x0000000000300947 */ /* 0x000fea0003800000 */
[----:B------:R-:W-:Y:S01]  /*0f30*/  ISETP.NE.AND P0, PT, R32, R33, PT ;  /* 0x000000212000720c */ /* 0x000fe20003f05270 */
[----:B------:R-:W-:Y:S02]  /*0f40*/  IMAD.MOV.U32 R24, RZ, RZ, 0x0 ;  /* 0x00000000ff187424 */ /* 0x000fe400078e00ff */
[----:B------:R-:W-:-:S10]  /*0f50*/  IMAD.MOV.U32 R25, RZ, RZ, -0x80000 ;  /* 0xfff80000ff197424 */ /* 0x000fd400078e00ff */
[----:B------:R-:W-:Y:S05]  /*0f60*/  @!P0 BRA `(.L_x_15) ;  /* 0x0000000000348947 */ /* 0x000fea0003800000 */
[----:B------:R-:W-:Y:S02]  /*0f70*/  ISETP.NE.AND P0, PT, R32, 0x7ff00000, PT ;  /* 0x7ff000002000780c */ /* 0x000fe40003f05270 */
[----:B------:R-:W-:Y:S02]  /*0f80*/  LOP3.LUT R25, R21, 0x80000000, R19, 0x48, !PT ;  /* 0x8000000015197812 */ /* 0x000fe400078e4813 */
[----:B------:R-:W-:-:S13]  /*0f90*/  ISETP.EQ.OR P0, PT, R33, RZ, !P0 ;  /* 0x000000ff2100720c */ /* 0x000fda0004702670 */
[----:B------:R-:W-:Y:S01]  /*0fa0*/  @P0 LOP3.LUT R4, R25, 0x7ff00000, RZ, 0xfc, !PT ;  /* 0x7ff0000019040812 */ /* 0x000fe200078efcff */
[----:B------:R-:W-:Y:S01]  /*0fb0*/  @!P0 IMAD.MOV.U32 R24, RZ, RZ, RZ ;  /* 0x000000ffff188224 */ /* 0x000fe200078e00ff */
[----:B------:R-:W-:-:S03]  /*0fc0*/  @P0 MOV R24, RZ ;  /* 0x000000ff00180202 */ /* 0x000fc60000000f00 */
[----:B------:R-:W-:Y:S01]  /*0fd0*/  @P0 IMAD.MOV.U32 R25, RZ, RZ, R4 ;  /* 0x000000ffff190224 */ /* 0x000fe200078e0004 */
[----:B------:R-:W-:Y:S06]  /*0fe0*/  BRA `(.L_x_15) ;  /* 0x0000000000147947 */ /* 0x000fec0003800000 */
.L_x_17:
[----:B------:R-:W-:Y:S01]  /*0ff0*/  LOP3.LUT R25, R19, 0x80000, RZ, 0xfc, !PT ;  /* 0x0008000013197812 */ /* 0x000fe200078efcff */
[----:B------:R-:W-:Y:S01]  /*1000*/  IMAD.MOV.U32 R24, RZ, RZ, R18 ;  /* 0x000000ffff187224 */ /* 0x000fe200078e0012 */
[----:B------:R-:W-:Y:S06]  /*1010*/  BRA `(.L_x_15) ;  /* 0x0000000000087947 */ /* 0x000fec0003800000 */
.L_x_16:
[----:B------:R-:W-:Y:S01]  /*1020*/  LOP3.LUT R25, R21, 0x80000, RZ, 0xfc, !PT ;  /* 0x0008000015197812 */ /* 0x000fe200078efcff */
[----:B------:R-:W-:-:S07]  /*1030*/  IMAD.MOV.U32 R24, RZ, RZ, R20 ;  /* 0x000000ffff187224 */ /* 0x000fce00078e0014 */
.L_x_15:
[----:B------:R-:W-:Y:S05]  /*1040*/  BSYNC.RECONVERGENT B1 ;  /* 0x0000000000017941 */ /* 0x000fea0003800200 */
.L_x_13:
[----:B------:R-:W-:Y:S02]  /*1050*/  IMAD.MOV.U32 R4, RZ, RZ, R0 ;  /* 0x000000ffff047224 */ /* 0x000fe400078e0000 */
[----:B------:R-:W-:-:S04]  /*1060*/  IMAD.MOV.U32 R5, RZ, RZ, 0x0 ;  /* 0x00000000ff057424 */ /* 0x000fc800078e00ff */
[----:B------:R-:W-:Y:S05]  /*1070*/  RET.REL.NODEC R4 `(_Z5eulerPfS_S_S_Pi) ;  /* 0xffffffec04e07950 */ /* 0x000fea0003c3ffff */
        .weak           $__internal_1_$__cuda_sm20_sqrt_rn_f32_slowpath
        .type           $__internal_1_$__cuda_sm20_sqrt_rn_f32_slowpath,@function
        .size           $__internal_1_$__cuda_sm20_sqrt_rn_f32_slowpath,($_Z5eulerPfS_S_S_Pi$__internal_accurate_pow - $__internal_1_$__cuda_sm20_sqrt_rn_f32_slowpath)
$__internal_1_$__cuda_sm20_sqrt_rn_f32_slowpath:
[----:B------:R-:W-:-:S13]  /*1080*/  LOP3.LUT P0, RZ, R0, 0x7fffffff, RZ, 0xc0, !PT ;  /* 0x7fffffff00ff7812 */ /* 0x000fda000780c0ff */
[----:B------:R-:W-:Y:S01]  /*1090*/  @!P0 IMAD.MOV.U32 R3, RZ, RZ, R0 ;  /* 0x000000ffff038224 */ /* 0x000fe200078e0000 */
[----:B------:R-:W-:Y:S06]  /*10a0*/  @!P0 BRA `(.L_x_18) ;  /* 0x0000000000408947 */ /* 0x000fec0003800000 */
[----:B------:R-:W-:-:S13]  /*10b0*/  FSETP.GEU.FTZ.AND P0, PT, R0, RZ, PT ;  /* 0x000000ff0000720b */ /* 0x000fda0003f1e000 */
[----:B------:R-:W-:Y:S01]  /*10c0*/  @!P0 IMAD.MOV.U32 R3, RZ, RZ, 0x7fffffff ;  /* 0x7fffffffff038424 */ /* 0x000fe200078e00ff */
[----:B------:R-:W-:Y:S06]  /*10d0*/  @!P0 BRA `(.L_x_18) ;  /* 0x0000000000348947 */ /* 0x000fec0003800000 */
[----:B------:R-:W-:-:S13]  /*10e0*/  FSETP.GTU.FTZ.AND P0, PT, |R0|, +INF , PT ;  /* 0x7f8000000000780b */ /* 0x000fda0003f1c200 */
[----:B------:R-:W-:Y:S01]  /*10f0*/  @P0 FADD.FTZ R3, R0, 1 ;  /* 0x3f80000000030421 */ /* 0x000fe20000010000 */
[----:B------:R-:W-:Y:S06]  /*1100*/  @P0 BRA `(.L_x_18) ;  /* 0x0000000000280947 */ /* 0x000fec0003800000 */
[----:B------:R-:W-:-:S13]  /*1110*/  FSETP.NEU.FTZ.AND P0, PT, |R0|, +INF , PT ;  /* 0x7f8000000000780b */ /* 0x000fda0003f1d200 */
[----:B------:R-:W-:-:S04]  /*1120*/  @P0 FFMA R4, R0, 1.84467440737095516160e+19, RZ ;  /* 0x5f80000000040823 */ /* 0x000fc800000000ff */
[----:B------:R-:W0:Y:S02]  /*1130*/  @P0 MUFU.RSQ R3, R4 ;  /* 0x0000000400030308 */ /* 0x000e240000001400 */
[----:B0-----:R-:W-:Y:S01]  /*1140*/  @P0 FMUL.FTZ R5, R4, R3 ;  /* 0x0000000304050220 */ /* 0x001fe20000410000 */
[----:B------:R-:W-:Y:S01]  /*1150*/  @P0 FMUL.FTZ R15, R3, 0.5 ;  /* 0x3f000000030f0820 */ /* 0x000fe20000410000 */
[----:B------:R-:W-:Y:S02]  /*1160*/  @!P0 IMAD.MOV.U32 R3, RZ, RZ, R0 ;  /* 0x000000ffff038224 */ /* 0x000fe400078e0000 */
[----:B------:R-:W-:-:S04]  /*1170*/  @P0 FADD.FTZ R14, -R5, -RZ ;  /* 0x800000ff050e0221 */ /* 0x000fc80000010100 */
[----:B------:R-:W-:-:S04]  /*1180*/  @P0 FFMA R14, R5, R14, R4 ;  /* 0x0000000e050e0223 */ /* 0x000fc80000000004 */
[----:B------:R-:W-:-:S04]  /*1190*/  @P0 FFMA R14, R14, R15, R5 ;  /* 0x0000000f0e0e0223 */ /* 0x000fc80000000005 */
[----:B------:R-:W-:-:S07]  /*11a0*/  @P0 FMUL.FTZ R3, R14, 2.3283064365386962891e-10 ;  /* 0x2f8000000e030820 */ /* 0x000fce0000410000 */
.L_x_18:
[----:B------:R-:W-:Y:S02]  /*11b0*/  HFMA2 R5, -RZ, RZ, 0, 0 ;  /* 0x00000000ff057431 */ /* 0x000fe400000001ff */
[----:B------:R-:W-:-:S04]  /*11c0*/  IMAD.MOV.U32 R4, RZ, RZ, R17 ;  /* 0x000000ffff047224 */ /* 0x000fc800078e0011 */
[----:B------:R-:W-:Y:S05]  /*11d0*/  RET.REL.NODEC R4 `(_Z5eulerPfS_S_S_Pi) ;  /* 0xffffffec04887950 */ /* 0x000fea0003c3ffff */
        .type           $_Z5eulerPfS_S_S_Pi$__internal_accurate_pow,@function
        .size           $_Z5eulerPfS_S_S_Pi$__internal_accurate_pow,(.L_x_23 - $_Z5eulerPfS_S_S_Pi$__internal_accurate_pow)
$_Z5eulerPfS_S_S_Pi$__internal_accurate_pow:
[----:B------:R-:W-:Y:S01]  /*11e0*/  DADD R16, -RZ, |R14| ;  /* 0x00000000ff107229 */ /* 0x000fe2000000050e */
[----:B------:R-:W-:Y:S01]  /*11f0*/  IMAD.MOV.U32 R24, RZ, RZ, RZ ;  /* 0x000000ffff187224 */ /* 0x000fe200078e00ff */
[----:B------:R-:W-:Y:S01]  /*1200*/  MOV R31, 0x3ed0f5d2 ;  /* 0x3ed0f5d2001f7802 */ /* 0x000fe20000000f00 */
[----:B------:R-:W-:Y:S01]  /*1210*/  IMAD.MOV.U32 R30, RZ, RZ, 0x41ad3b5a ;  /* 0x41ad3b5aff1e7424 */ /* 0x000fe200078e00ff */
[----:B------:R-:W-:Y:S01]  /*1220*/  UMOV UR8, 0x7d2cafe2 ;  /* 0x7d2cafe200087882 */ /* 0x000fe20000000000 */
[----:B------:R-:W-:Y:S01]  /*1230*/  UMOV UR9, 0x3eb0f5ff ;  /* 0x3eb0f5ff00097882 */ /* 0x000fe20000000000 */
[----:B------:R-:W-:Y:S01]  /*1240*/  UMOV UR10, 0x3b39803f ;  /* 0x3b39803f000a7882 */ /* 0x000fe20000000000 */
[----:B------:R-:W-:-:S03]  /*1250*/  UMOV UR11, 0x3c7abc9e ;  /* 0x3c7abc9e000b7882 */ /* 0x000fc60000000000 */
[----:B------:R-:W-:Y:S01]  /*1260*/  ISETP.GT.U32.AND P0, PT, R17, 0xfffff, PT ;  /* 0x000fffff1100780c */ /* 0x000fe20003f04070 */
[----:B------:R-:W-:-:S12]  /*1270*/  IMAD.MOV.U32 R20, RZ, RZ, R17 ;  /* 0x000000ffff147224 */ /* 0x000fd800078e0011 */
[----:B------:R-:W-:-:S10]  /*1280*/  @!P0 DMUL R18, R16, 1.80143985094819840000e+16 ;  /* 0x4350000010128828 */ /* 0x000fd40000000000 */
[----:B------:R-:W-:Y:S02]  /*1290*/  @!P0 IMAD.MOV.U32 R20, RZ, RZ, R19 ;  /* 0x000000ffff148224 */ /* 0x000fe400078e0013 */
[----:B------:R-:W-:-:S03]  /*12a0*/  @!P0 IMAD.MOV.U32 R16, RZ, RZ, R18 ;  /* 0x000000ffff108224 */ /* 0x000fc600078e0012 */
[----:B------:R-:W-:Y:S01]  /*12b0*/  LOP3.LUT R20, R20, 0x800fffff, RZ, 0xc0, !PT ;  /* 0x800fffff14147812 */ /* 0x000fe200078ec0ff */
[----:B------:R-:W-:Y:S01]  /*12c0*/  IMAD.MOV.U32 R22, RZ, RZ, R16 ;  /* 0x000000ffff167224 */ /* 0x000fe200078e0010 */
[----:B------:R-:W-:Y:S02]  /*12d0*/  SHF.R.U32.HI R16, RZ, 0x14, R17 ;  /* 0x00000014ff107819 */ /* 0x000fe40000011611 */
[----:B------:R-:W-:Y:S02]  /*12e0*/  LOP3.LUT R23, R20, 0x3ff00000, RZ, 0xfc, !PT ;  /* 0x3ff0000014177812 */ /* 0x000fe400078efcff */
[----:B------:R-:W-:Y:S01]  /*12f0*/  @!P0 LEA.HI R16, R19, 0xffffffca, RZ, 0xc ;  /* 0xffffffca13108811 */ /* 0x000fe200078f60ff */
[----:B------:R-:W-:Y:S01]  /*1300*/  IMAD.MOV.U32 R19, RZ, RZ, 0x43300000 ;  /* 0x43300000ff137424 */ /* 0x000fe200078e00ff */
[----:B------:R-:W-:-:S03]  /*1310*/  ISETP.GE.U32.AND P1, PT, R23, 0x3ff6a09f, PT ;  /* 0x3ff6a09f1700780c */ /* 0x000fc60003f26070 */
[----:B------:R-:W-:-:S10]  /*1320*/  VIADD R18, R16, 0xfffffc01 ;  /* 0xfffffc0110127836 */ /* 0x000fd40000000000 */
[----:B------:R-:W-:Y:S02]  /*1330*/  @P1 VIADD R21, R23, 0xfff00000 ;  /* 0xfff0000017151836 */ /* 0x000fe40000000000 */
[----:B------:R-:W-:Y:S02]  /*1340*/  @P1 VIADD R18, R16, 0xfffffc02 ;  /* 0xfffffc0210121836 */ /* 0x000fe40000000000 */
[----:B------:R-:W-:-:S03]  /*1350*/  @P1 IMAD.MOV.U32 R23, RZ, RZ, R21 ;  /* 0x000000ffff171224 */ /* 0x000fc600078e0015 */
[----:B------:R-:W-:-:S03]  /*1360*/  LOP3.LUT R18, R18, 0x80000000, RZ, 0x3c, !PT ;  /* 0x8000000012127812 */ /* 0x000fc600078e3cff */
[C---:B------:R-:W-:Y:S02]  /*1370*/  DADD R26, R22.reuse, 1 ;  /* 0x3ff00000161a7429 */ /* 0x040fe40000000000 */
[----:B------:R-:W-:-:S04]  /*1380*/  DADD R22, R22, -1 ;  /* 0xbff0000016167429 */ /* 0x000fc80000000000 */
[----:B------:R-:W0:Y:S02]  /*1390*/  MUFU.RCP64H R25, R27 ;  /* 0x0000001b00197308 */ /* 0x000e240000001800 */
[----:B0-----:R-:W-:-:S08]  /*13a0*/  DFMA R20, -R26, R24, 1 ;  /* 0x3ff000001a14742b */ /* 0x001fd00000000118 */
[----:B------:R-:W-:-:S08]  /*13b0*/  DFMA R20, R20, R20, R20 ;  /* 0x000000141414722b */ /* 0x000fd00000000014 */
[----:B------:R-:W-:-:S08]  /*13c0*/  DFMA R24, R24, R20, R24 ;  /* 0x000000141818722b */ /* 0x000fd00000000018 */
[----:B------:R-:W-:-:S08]  /*13d0*/  DMUL R20, R22, R24 ;  /* 0x0000001816147228 */ /* 0x000fd00000000000 */
[----:B------:R-:W-:-:S08]  /*13e0*/  DFMA R20, R22, R24, R20 ;  /* 0x000000181614722b */ /* 0x000fd00000000014 */
[----:B------:R-:W-:-:S08]  /*13f0*/  DMUL R28, R20, R20 ;  /* 0x00000014141c7228 */ /* 0x000fd00000000000 */
[----:B------:R-:W-:Y:S01]  /*1400*/  DFMA R26, R28, UR8, R30 ;  /* 0x000000081c1a7c2b */ /* 0x000fe2000800001e */
[----:B------:R-:W-:Y:S01]  /*1410*/  UMOV UR8, 0x75488a3f ;  /* 0x75488a3f00087882 */ /* 0x000fe20000000000 */
[----:B------:R-:W-:Y:S01]  /*1420*/  UMOV UR9, 0x3ef3b20a ;  /* 0x3ef3b20a00097882 */ /* 0x000fe20000000000 */
[----:B------:R-:W-:-:S05]  /*1430*/  DADD R30, R22, -R20 ;  /* 0x00000000161e7229 */ /* 0x000fca0000000814 */
[----:B------:R-:W-:Y:S01]  /*1440*/  DFMA R26, R28, R26, UR8 ;  /* 0x000000081c1a7e2b */ /* 0x000fe2000800001a */
[----:B------:R-:W-:Y:S01]  /*1450*/  UMOV UR8, 0xe4faecd5 ;  /* 0xe4faecd500087882 */ /* 0x000fe20000000000 */
[----:B------:R-:W-:Y:S01]  /*1460*/  UMOV UR9, 0x3f1745cd ;  /* 0x3f1745cd00097882 */ /* 0x000fe20000000000 */
[----:B------:R-:W-:-:S05]  /*1470*/  DADD R32, R30, R30 ;  /* 0x000000001e207229 */ /* 0x000fca000000001e */
[----:B------:R-:W-:Y:S01]  /*1480*/  DFMA R26, R28, R26, UR8 ;  /* 0x000000081c1a7e2b */ /* 0x000fe2000800001a */
[----:B------:R-:W-:Y:S01]  /*1490*/  UMOV UR8, 0x258a578b ;  /* 0x258a578b00087882 */ /* 0x000fe20000000000 */
[----:B------:R-:W-:Y:S01]  /*14a0*/  UMOV UR9, 0x3f3c71c7 ;  /* 0x3f3c71c700097882 */ /* 0x000fe20000000000 */
[----:B------:R-:W-:-:S05]  /*14b0*/  DFMA R32, R22, -R20, R32 ;  /* 0x800000141620722b */ /* 0x000fca0000000020 */
[----:B------:R-:W-:Y:S01]  /*14c0*/  DFMA R26, R28, R26, UR8 ;  /* 0x000000081c1a7e2b */ /* 0x000fe2000800001a */
[----:B------:R-:W-:Y:S01]  /*14d0*/  UMOV UR8, 0x9242b910 ;  /* 0x9242b91000087882 */ /* 0x000fe20000000000 */
[----:B------:R-:W-:Y:S01]  /*14e0*/  UMOV UR9, 0x3f624924 ;  /* 0x3f62492400097882 */ /* 0x000fe20000000000 */
[----:B------:R-:W-:-:S05]  /*14f0*/  DMUL R24, R24, R32 ;  /* 0x0000002018187228 */ /* 0x000fca0000000000 */
[----:B------:R-:W-:Y:S01]  /*1500*/  DFMA R26, R28, R26, UR8 ;  /* 0x000000081c1a7e2b */ /* 0x000fe2000800001a */
[----:B------:R-:W-:Y:S01]  /*1510*/  UMOV UR8, 0x99999dfb ;  /* 0x99999dfb00087882 */ /* 0x000fe20000000000 */
[----:B------:R-:W-:-:S06]  /*1520*/  UMOV UR9, 0x3f899999 ;  /* 0x3f89999900097882 */ /* 0x000fcc0000000000 */
[----:B------:R-:W-:Y:S01]  /*1530*/  DFMA R30, R28, R26, UR8 ;  /* 0x000000081c1e7e2b */ /* 0x000fe2000800001a */
[----:B------:R-:W-:Y:S01]  /*1540*/  UMOV UR8, 0x55555555 ;  /* 0x5555555500087882 */ /* 0x000fe20000000000 */
[----:B------:R-:W-:Y:S01]  /*1550*/  UMOV UR9, 0x3fb55555 ;  /* 0x3fb5555500097882 */ /* 0x000fe20000000000 */
[----:B------:R-:W-:-:S05]  /*1560*/  DMUL R26, R20, R20 ;  /* 0x00000014141a7228 */ /* 0x000fca0000000000 */
[----:B------:R-:W-:-:S08]  /*1570*/  DFMA R22, R28, R30, UR8 ;  /* 0x000000081c167e2b */ /* 0x000fd0000800001e */
[----:B------:R-:W-:Y:S01]  /*1580*/  DADD R32, -R22, UR8 ;  /* 0x0000000816207e29 */ /* 0x000fe20008000100 */
[----:B------:R-:W-:Y:S01]  /*1590*/  UMOV UR8, 0xb9e7b0 ;  /* 0x00b9e7b000087882 */ /* 0x000fe20000000000 */
[----:B------:R-:W-:-:S06]  /*15a0*/  UMOV UR9, 0x3c46a4cb ;  /* 0x3c46a4cb00097882 */ /* 0x000fcc0000000000 */
[----:B------:R-:W-:Y:S02]  /*15b0*/  DFMA R32, R28, R30, R32 ;  /* 0x0000001e1c20722b */ /* 0x000fe40000000020 */
[----:B------:R-:W-:Y:S01]  /*15c0*/  DFMA R28, R20, R20, -R26 ;  /* 0x00000014141c722b */ /* 0x000fe2000000081a */
[----:B------:R-:W-:Y:S02]  /*15d0*/  VIADD R31, R25, 0x100000 ;  /* 0x00100000191f7836 */ /* 0x000fe40000000000 */
[----:B------:R-:W-:-:S03]  /*15e0*/  IMAD.MOV.U32 R30, RZ, RZ, R24 ;  /* 0x000000ffff1e7224 */ /* 0x000fc600078e0018 */
[----:B------:R-:W-:Y:S01]  /*15f0*/  DADD R32, R32, -UR8 ;  /* 0x8000000820207e29 */ /* 0x000fe20008000000 */
[----:B------:R-:W-:Y:S01]  /*1600*/  UMOV UR8, 0x80000000 ;  /* 0x8000000000087882 */ /* 0x000fe20000000000 */
[----:B------:R-:W-:Y:S01]  /*1610*/  UMOV UR9, 0x43300000 ;  /* 0x4330000000097882 */ /* 0x000fe20000000000 */
[C---:B------:R-:W-:Y:S02]  /*1620*/  DFMA R28, R20.reuse, R30, R28 ;  /* 0x0000001e141c722b */ /* 0x040fe4000000001c */
[----:B------:R-:W-:Y:S02]  /*1630*/  DMUL R30, R20, R26 ;  /* 0x0000001a141e7228 */ /* 0x000fe40000000000 */
[----:B------:R-:W-:Y:S01]  /*1640*/  DADD R18, R18, -UR8 ;  /* 0x8000000812127e29 */ /* 0x000fe20008000000 */
[----:B------:R-:W-:Y:S01]  /*1650*/  UMOV UR8, 0xfefa39ef ;  /* 0xfefa39ef00087882 */ /* 0x000fe20000000000 */
[----:B------:R-:W-:-:S04]  /*1660*/  UMOV UR9, 0x3fe62e42 ;  /* 0x3fe62e4200097882 */ /* 0x000fc80000000000 */
[----:B------:R-:W-:-:S08]  /*1670*/  DFMA R34, R20, R26, -R30 ;  /* 0x0000001a1422722b */ /* 0x000fd0000000081e */
[----:B------:R-:W-:Y:S02]  /*1680*/  DFMA R34, R24, R26, R34 ;  /* 0x0000001a1822722b */ /* 0x000fe40000000022 */
[----:B------:R-:W-:-:S06]  /*1690*/  DADD R26, R22, R32 ;  /* 0x00000000161a7229 */ /* 0x000fcc0000000020 */
[----:B------:R-:W-:Y:S02]  /*16a0*/  DFMA R28, R20, R28, R34 ;  /* 0x0000001c141c722b */ /* 0x000fe40000000022 */
[----:B------:R-:W-:Y:S02]  /*16b0*/  DADD R34, R22, -R26 ;  /* 0x0000000016227229 */ /* 0x000fe4000000081a */
[----:B------:R-:W-:-:S06]  /*16c0*/  DMUL R22, R26, R30 ;  /* 0x0000001e1a167228 */ /* 0x000fcc0000000000 */
[----:B------:R-:W-:Y:S02]  /*16d0*/  DADD R34, R32, R34 ;  /* 0x0000000020227229 */ /* 0x000fe40000000022 */
[----:B------:R-:W-:-:S08]  /*16e0*/  DFMA R32, R26, R30, -R22 ;  /* 0x0000001e1a20722b */ /* 0x000fd00000000816 */
[----:B------:R-:W-:-:S08]  /*16f0*/  DFMA R28, R26, R28, R32 ;  /* 0x0000001c1a1c722b */ /* 0x000fd00000000020 */
[----:B------:R-:W-:-:S08]  /*1700*/  DFMA R34, R34, R30, R28 ;  /* 0x0000001e2222722b */ /* 0x000fd0000000001c */
[----:B------:R-:W-:-:S08]  /*1710*/  DADD R28, R22, R34 ;  /* 0x00000000161c7229 */ /* 0x000fd00000000022 */
[--C-:B------:R-:W-:Y:S02]  /*1720*/  DADD R26, R20, R28.reuse ;  /* 0x00000000141a7229 */ /* 0x100fe4000000001c */
[----:B------:R-:W-:-:S06]  /*1730*/  DADD R22, R22, -R28 ;  /* 0x0000000016167229 */ /* 0x000fcc000000081c */
[----:B------:R-:W-:Y:S02]  /*1740*/  DADD R20, R20, -R26 ;  /* 0x0000000014147229 */ /* 0x000fe4000000081a */
[----:B------:R-:W-:-:S06]  /*1750*/  DADD R22, R34, R22 ;  /* 0x0000000022167229 */ /* 0x000fcc0000000016 */
[----:B------:R-:W-:-:S08]  /*1760*/  DADD R20, R28, R20 ;  /* 0x000000001c147229 */ /* 0x000fd00000000014 */
[----:B------:R-:W-:-:S08]  /*1770*/  DADD R20, R22, R20 ;  /* 0x0000000016147229 */ /* 0x000fd00000000014 */
[----:B------:R-:W-:-:S08]  /*1780*/  DADD R20, R24, R20 ;  /* 0x0000000018147229 */ /* 0x000fd00000000014 */
[----:B------:R-:W-:-:S08]  /*1790*/  DADD R22, R26, R20 ;  /* 0x000000001a167229 */ /* 0x000fd00000000014 */
[--C-:B------:R-:W-:Y:S02]  /*17a0*/  DFMA R16, R18, UR8, R22.reuse ;  /* 0x0000000812107c2b */ /* 0x100fe40008000016 */
[----:B------:R-:W-:-:S06]  /*17b0*/  DADD R26, R26, -R22 ;  /* 0x000000001a1a7229 */ /* 0x000fcc0000000816 */
[----:B------:R-:W-:Y:S02]  /*17c0*/  DFMA R24, R18, -UR8, R16 ;  /* 0x8000000812187c2b */ /* 0x000fe40008000010 */
[----:B------:R-:W-:-:S06]  /*17d0*/  DADD R26, R20, R26 ;  /* 0x00000000141a7229 */ /* 0x000fcc000000001a */
[----:B------:R-:W-:-:S08]  /*17e0*/  DADD R24, -R22, R24 ;  /* 0x0000000016187229 */ /* 0x000fd00000000118 */
[----:B------:R-:W-:-:S08]  /*17f0*/  DADD R24, R26, -R24 ;  /* 0x000000001a187229 */ /* 0x000fd00000000818 */
[----:B------:R-:W-:-:S08]  /*1800*/  DFMA R24, R18, UR10, R24 ;  /* 0x0000000a12187c2b */ /* 0x000fd00008000018 */
[----:B------:R-:W-:-:S08]  /*1810*/  DADD R18, R16, R24 ;  /* 0x0000000010127229 */ /* 0x000fd00000000018 */
[----:B------:R-:W-:Y:S02]  /*1820*/  DADD R20, R16, -R18 ;  /* 0x0000000010147229 */ /* 0x000fe40000000812 */
[----:B------:R-:W-:-:S06]  /*1830*/  DMUL R16, R18, 3 ;  /* 0x4008000012107828 */ /* 0x000fcc0000000000 */
[----:B------:R-:W-:Y:S02]  /*1840*/  DADD R20, R24, R20 ;  /* 0x0000000018147229 */ /* 0x000fe40000000014 */
[----:B------:R-:W-:-:S08]  /*1850*/  DFMA R22, R18, 3, -R16 ;  /* 0x400800001216782b */ /* 0x000fd00000000810 */
[----:B------:R-:W-:Y:S01]  /*1860*/  DFMA R22, R20, 3, R22 ;  /* 0x400800001416782b */ /* 0x000fe20000000016 */
[----:B------:R-:W-:Y:S02]  /*1870*/  IMAD.MOV.U32 R20, RZ, RZ, 0x652b82fe ;  /* 0x652b82feff147424 */ /* 0x000fe400078e00ff */
[----:B------:R-:W-:-:S05]  /*1880*/  IMAD.MOV.U32 R21, RZ, RZ, 0x3ff71547 ;  /* 0x3ff71547ff157424 */ /* 0x000fca00078e00ff */
[----:B------:R-:W-:-:S08]  /*1890*/  DADD R18, R16, R22 ;  /* 0x0000000010127229 */ /* 0x000fd00000000016 */
[----:B------:R-:W-:Y:S02]  /*18a0*/  DFMA R20, R18, R20, 6.75539944105574400000e+15 ;  /* 0x433800001214742b */ /* 0x000fe40000000014 */
[----:B------:R-:W-:Y:S01]  /*18b0*/  FSETP.GEU.AND P0, PT, |R19|, 4.1917929649353027344, PT ;  /* 0x4086232b1300780b */ /* 0x000fe20003f0e200 */
[----:B------:R-:W-:-:S05]  /*18c0*/  DADD R16, R16, -R18 ;  /* 0x0000000010107229 */ /* 0x000fca0000000812 */
[----:B------:R-:W-:-:S03]  /*18d0*/  DADD R24, R20, -6.75539944105574400000e+15 ;  /* 0xc338000014187429 */ /* 0x000fc60000000000 */
[----:B------:R-:W-:-:S05]  /*18e0*/  DADD R22, R22, R16 ;  /* 0x0000000016167229 */ /* 0x000fca0000000010 */
[----:B------:R-:W-:Y:S01]  /*18f0*/  DFMA R26, R24, -UR8, R18 ;  /* 0x80000008181a7c2b */ /* 0x000fe20008000012 */
[----:B------:R-:W-:Y:S01]  /*1900*/  UMOV UR8, 0x3b39803f ;  /* 0x3b39803f00087882 */ /* 0x000fe20000000000 */
[----:B------:R-:W-:-:S06]  /*1910*/  UMOV UR9, 0x3c7abc9e ;  /* 0x3c7abc9e00097882 */ /* 0x000fcc0000000000 */
[----:B------:R-:W-:Y:S01]  /*1920*/  DFMA R24, R24, -UR8, R26 ;  /* 0x8000000818187c2b */ /* 0x000fe2000800001a */
[----:B------:R-:W-:Y:S01]  /*1930*/  UMOV UR8, 0x69ce2bdf ;  /* 0x69ce2bdf00087882 */ /* 0x000fe20000000000 */
[----:B------:R-:W-:Y:S01]  /*1940*/  IMAD.MOV.U32 R26, RZ, RZ, -0x35dec16 ;  /* 0xfca213eaff1a7424 */ /* 0x000fe200078e00ff */
[----:B------:R-:W-:Y:S01]  /*1950*/  MOV R27, 0x3e928af3 ;  /* 0x3e928af3001b7802 */ /* 0x000fe20000000f00 */
[----:B------:R-:W-:-:S05]  /*1960*/  UMOV UR9, 0x3e5ade15 ;  /* 0x3e5ade1500097882 */ /* 0x000fca0000000000 */
[----:B------:R-:W-:Y:S01]  /*1970*/  DFMA R26, R24, UR8, R26 ;  /* 0x00000008181a7c2b */ /* 0x000fe2000800001a */
[----:B------:R-:W-:Y:S01]  /*1980*/  UMOV UR8, 0x62401315 ;  /* 0x6240131500087882 */ /* 0x000fe20000000000 */
[----:B------:R-:W-:-:S06]  /*1990*/  UMOV UR9, 0x3ec71dee ;  /* 0x3ec71dee00097882 */ /* 0x000fcc0000000000 */
[----:B------:R-:W-:Y:S01]  /*19a0*/  DFMA R26, R24, R26, UR8 ;  /* 0x00000008181a7e2b */ /* 0x000fe2000800001a */
        /* <DEDUP_REMOVED lines=20> */
[----:B------:R-:W-:-:S08]  /*1af0*/  DFMA R26, R24, R26, UR8 ;  /* 0x00000008181a7e2b */ /* 0x000fd0000800001a */
[----:B------:R-:W-:-:S08]  /*1b00*/  DFMA R26, R24, R26, 1 ;  /* 0x3ff00000181a742b */ /* 0x000fd0000000001a */
[----:B------:R-:W-:-:S10]  /*1b10*/  DFMA R24, R24, R26, 1 ;  /* 0x3ff000001818742b */ /* 0x000fd4000000001a */
[----:B------:R-:W-:Y:S02]  /*1b20*/  IMAD R17, R20, 0x100000, R25 ;  /* 0x0010000014117824 */ /* 0x000fe400078e0219 */
[----:B------:R-:W-:Y:S01]  /*1b30*/  IMAD.MOV.U32 R16, RZ, RZ, R24 ;  /* 0x000000ffff107224 */ /* 0x000fe200078e0018 */
[----:B------:R-:W-:Y:S06]  /*1b40*/  @!P0 BRA `(.L_x_19) ;  /* 0x0000000000308947 */ /* 0x000fec0003800000 */
[----:B------:R-:W-:Y:S01]  /*1b50*/  FSETP.GEU.AND P1, PT, |R19|, 4.2275390625, PT ;  /* 0x408748001300780b */ /* 0x000fe20003f2e200 */
[C---:B------:R-:W-:Y:S02]  /*1b60*/  DADD R26, R18.reuse, +INF ;  /* 0x7ff00000121a7429 */ /* 0x040fe40000000000 */
[----:B------:R-:W-:-:S08]  /*1b70*/  DSETP.GEU.AND P0, PT, R18, RZ, PT ;  /* 0x000000ff1200722a */ /* 0x000fd00003f0e000 */
[----:B------:R-:W-:Y:S02]  /*1b80*/  FSEL R17, R27, RZ, P0 ;  /* 0x000000ff1b117208 */ /* 0x000fe40000000000 */
[----:B------:R-:W-:-:S04]  /*1b90*/  @!P1 LEA.HI R16, R20, R20, RZ, 0x1 ;  /* 0x0000001414109211 */ /* 0x000fc800078f08ff */
[----:B------:R-:W-:Y:S02]  /*1ba0*/  @!P1 SHF.R.S32.HI R19, RZ, 0x1, R16 ;  /* 0x00000001ff139819 */ /* 0x000fe40000011410 */
[----:B------:R-:W-:-:S03]  /*1bb0*/  FSEL R16, R26, RZ, P0 ;  /* 0x000000ff1a107208 */ /* 0x000fc60000000000 */
[----:B------:R-:W-:Y:S02]  /*1bc0*/  @!P1 IMAD.IADD R18, R20, 0x1, -R19 ;  /* 0x0000000114129824 */ /* 0x000fe400078e0a13 */
[----:B------:R-:W-:-:S03]  /*1bd0*/  @!P1 IMAD R25, R19, 0x100000, R25 ;  /* 0x0010000013199824 */ /* 0x000fc600078e0219 */
[----:B------:R-:W-:Y:S01]  /*1be0*/  @!P1 LEA R19, R18, 0x3ff00000, 0x14 ;  /* 0x3ff0000012139811 */ /* 0x000fe200078ea0ff */
[----:B------:R-:W-:-:S06]  /*1bf0*/  @!P1 IMAD.MOV.U32 R18, RZ, RZ, RZ ;  /* 0x000000ffff129224 */ /* 0x000fcc00078e00ff */
[----:B------:R-:W-:-:S11]  /*1c00*/  @!P1 DMUL R16, R24, R18 ;  /* 0x0000001218109228 */ /* 0x000fd60000000000 */
.L_x_19:
[----:B------:R-:W-:Y:S02]  /*1c10*/  DFMA R22, R22, R16, R16 ;  /* 0x000000101616722b */ /* 0x000fe40000000010 */
[----:B------:R-:W-:-:S08]  /*1c20*/  DSETP.NEU.AND P0, PT, |R16|, +INF , PT ;  /* 0x7ff000001000742a */ /* 0x000fd00003f0d200 */
[----:B------:R-:W-:Y:S01]  /*1c30*/  FSEL R21, R16, R22, !P0 ;  /* 0x0000001610157208 */ /* 0x000fe20004000000 */
[----:B------:R-:W-:Y:S01]  /*1c40*/  IMAD.MOV.U32 R16, RZ, RZ, R0 ;  /* 0x000000ffff107224 */ /* 0x000fe200078e0000 */
[----:B------:R-:W-:Y:S01]  /*1c50*/  FSEL R22, R17, R23, !P0 ;  /* 0x0000001711167208 */ /* 0x000fe20004000000 */
[----:B------:R-:W-:-:S04]  /*1c60*/  IMAD.MOV.U32 R17, RZ, RZ, 0x0 ;  /* 0x00000000ff117424 */ /* 0x000fc800078e00ff */
[----:B------:R-:W-:Y:S05]  /*1c70*/  RET.REL.NODEC R16 `(_Z5eulerPfS_S_S_Pi) ;  /* 0xffffffe010e07950 */ /* 0x000fea0003c3ffff */
.L_x_20:
[----:B------:R-:W-:-:S00]  /*1c80*/  BRA `(.L_x_20) ;  /* 0xfffffffc00fc7947 */ /* 0x000fc0000383ffff */
[----:B------:R-:W-:-:S00]  /*1c90*/  NOP ;  /* 0x0000000000007918 */ /* 0x000fc00000000000 */
        /* <DEDUP_REMOVED lines=14> */
.L_x_23:


//--------------------- .nv.shared.reserved.0     --------------------------
	.section	.nv.shared.reserved.0,"aw",@nobits
	.weak		__nv_reservedSMEM_offset_0_alias
	.size		__nv_reservedSMEM_offset_0_alias, 0, 64
	.other		__nv_reservedSMEM_offset_0_alias,@"STO_CUDA_RESERVED_SHARED STV_DEFAULT"
__nv_reservedSMEM_offset_0_alias:
	.zero		0
	.zero		64


//--------------------- .nv.constant0._Z5eulerPfS_S_S_Pi --------------------------
	.section	.nv.constant0._Z5eulerPfS_S_S_Pi,"a",@progbits
	.sectionflags	@""
	.align	4
.nv.constant0._Z5eulerPfS_S_S_Pi:
	.zero		936


//--------------------- SYMBOLS --------------------------

	.type		.nv.reservedSmem.offset0,@object
	.size		.nv.reservedSmem.offset0,0x4
